	.target	sm_100a

	.elftype	@"ET_EXEC"


//--------------------- .note.nv.tkinfo           --------------------------
	.section	.note.nv.tkinfo,"",@"SHT_NOTE"
	.sectionflags	@"SHF_NOTE_NV_TKINFO"
	.tkinfo
        /*0018*/ 	.word	0x00000002
        /*0030*/ 	.string	""
        /*0030*/ 	.string	"ptxas"
        /*0030*/ 	.string	"Cuda compilation tools, release 13.0, V13.0.88"
        /*0030*/ 	.string	"Build cuda_13.0.r13.0/compiler.36424714_0"
        /*0030*/ 	.string	"-arch sm_100a -m 64 "



//--------------------- .note.nv.cuinfo           --------------------------
	.section	.note.nv.cuinfo,"",@"SHT_NOTE"
	.sectionflags	@"SHF_NOTE_NV_CUINFO"
        /*0018*/ 	.short	0x0002
        /*001a*/ 	.short	0x0064
        /*001c*/ 	.short	0x0082
	.zero		2


//--------------------- .nv.info                  --------------------------
	.section	.nv.info,"",@"SHT_CUDA_INFO"
	.align	4


	//----- nvinfo : EIATTR_REGCOUNT
	.align		4
        /*0000*/ 	.byte	0x04, 0x2f
        /*0002*/ 	.short	(.L_19 - .L_18)
	.align		4
.L_18:
        /*0004*/ 	.word	index@(_ZN7cutlass13device_kernelINS_4gemm6kernel13GemmUniversalIN4cute5tupleIJiiiiEEENS1_10collective13CollectiveMmaINS1_35MainloopSm100TmaUmmaWarpSpecializedILi26ELi2ELi4ENS5_IJNS4_1CILi1EEENSA_ILi8EEESB_EEEEENS5_IJNSA_ILi64EEESF_NSA_ILi32EEEEEENS_6half_tENS5_IJlSB_lEEESI_SJ_NS4_8TiledMMAINS4_8MMA_AtomIJNS4_20SM100_MMA_F16BF16_SSISI_SI_fLi64ELi64ELNS4_4UMMA5MajorE0ELSO_0ELNSN_7ScaleInE0ELSP_0EEEEEENS4_6LayoutINS5_IJSB_SB_SB_EEENS5_IJNSA_ILi0EEESU_SU_EEEEENS5_IJNS4_10UnderscoreESX_SX_EEEEENS4_23SM90_TMA_LOAD_MULTICASTENS4_14ComposedLayoutINS4_7SwizzleILi2ELi4ELi3EEENS4_18smem_ptr_flag_bitsILi16EEENSS_INS5_IJSC_SG_EEENS5_IJSG_SB_EEEEEEEvNS4_8identityENS4_13SM90_TMA_LOADES19_vS1A_EENS_8epilogue10collective18CollectiveEpilogueINS1D_23Sm100TmaWarpSpecializedILi3ELi2ELi16ELb1ELb0EEEJSH_NS5_IJNSS_ISF_SB_EENSS_ISG_SB_EEEEESI_SJ_SI_SJ_NS1D_6fusion15FusionCallbacksIS1H_NS1L_17LinearCombinationISI_fSI_fLNS_15FloatRoundStyleE2EEESH_S1K_JEEENS4_5SM1004TMEM4LOAD26SM100_TMEM_LOAD_16dp256b4xES1B_S19_NS4_17SM75_U32x4_LDSM_NENS4_14SM90_TMA_STOREES19_NS4_17SM90_U32x4_STSM_NENS4_39AutoVectorizingCopyWithAssumedAlignmentILi128EEEEEEvvEEEEvNT_6ParamsE)
        /*0008*/ 	.word	0x00000045


	//----- nvinfo : EIATTR_FRAME_SIZE
	.align		4
.L_19:
        /*000c*/ 	.byte	0x04, 0x11
        /*000e*/ 	.short	(.L_21 - .L_20)
	.align		4
.L_20:
        /*0010*/ 	.word	index@($__internal_2_$__cuda_sm10x_tcgen05_guardrail_trap_unallocated_columns_being_dealloced)
        /*0014*/ 	.word	0x00000000


	//----- nvinfo : EIATTR_FRAME_SIZE
	.align		4
.L_21:
        /*0018*/ 	.byte	0x04, 0x11
        /*001a*/ 	.short	(.L_23 - .L_22)
	.align		4
.L_22:
        /*001c*/ 	.word	index@($__internal_1_$__cuda_sm10x_tcgen05_guardrail_trap_phase_invalid_during_alloc)
        /*0020*/ 	.word	0x00000000


	//----- nvinfo : EIATTR_FRAME_SIZE
	.align		4
.L_23:
        /*0024*/ 	.byte	0x04, 0x11
        /*0026*/ 	.short	(.L_25 - .L_24)
	.align		4
.L_24:
        /*0028*/ 	.word	index@($__internal_0_$__cuda_sm10x_tcgen05_guardrail_trap_col_being_dealloced_not_returned_by_alloc)
        /*002c*/ 	.word	0x00000000


	//----- nvinfo : EIATTR_FRAME_SIZE
	.align		4
.L_25:
        /*0030*/ 	.byte	0x04, 0x11
        /*0032*/ 	.short	(.L_27 - .L_26)
	.align		4
.L_26:
        /*0034*/ 	.word	index@(_ZN7cutlass13device_kernelINS_4gemm6kernel13GemmUniversalIN4cute5tupleIJiiiiEEENS1_10collective13CollectiveMmaINS1_35MainloopSm100TmaUmmaWarpSpecializedILi26ELi2ELi4ENS5_IJNS4_1CILi1EEENSA_ILi8EEESB_EEEEENS5_IJNSA_ILi64EEESF_NSA_ILi32EEEEEENS_6half_tENS5_IJlSB_lEEESI_SJ_NS4_8TiledMMAINS4_8MMA_AtomIJNS4_20SM100_MMA_F16BF16_SSISI_SI_fLi64ELi64ELNS4_4UMMA5MajorE0ELSO_0ELNSN_7ScaleInE0ELSP_0EEEEEENS4_6LayoutINS5_IJSB_SB_SB_EEENS5_IJNSA_ILi0EEESU_SU_EEEEENS5_IJNS4_10UnderscoreESX_SX_EEEEENS4_23SM90_TMA_LOAD_MULTICASTENS4_14ComposedLayoutINS4_7SwizzleILi2ELi4ELi3EEENS4_18smem_ptr_flag_bitsILi16EEENSS_INS5_IJSC_SG_EEENS5_IJSG_SB_EEEEEEEvNS4_8identityENS4_13SM90_TMA_LOADES19_vS1A_EENS_8epilogue10collective18CollectiveEpilogueINS1D_23Sm100TmaWarpSpecializedILi3ELi2ELi16ELb1ELb0EEEJSH_NS5_IJNSS_ISF_SB_EENSS_ISG_SB_EEEEESI_SJ_SI_SJ_NS1D_6fusion15FusionCallbacksIS1H_NS1L_17LinearCombinationISI_fSI_fLNS_15FloatRoundStyleE2EEESH_S1K_JEEENS4_5SM1004TMEM4LOAD26SM100_TMEM_LOAD_16dp256b4xES1B_S19_NS4_17SM75_U32x4_LDSM_NENS4_14SM90_TMA_STOREES19_NS4_17SM90_U32x4_STSM_NENS4_39AutoVectorizingCopyWithAssumedAlignmentILi128EEEEEEvvEEEEvNT_6ParamsE)
        /*0038*/ 	.word	0x00000000


	//----- nvinfo : EIATTR_MIN_STACK_SIZE
	.align		4
.L_27:
        /*003c*/ 	.byte	0x04, 0x12
        /*003e*/ 	.short	(.L_29 - .L_28)
	.align		4
.L_28:
        /*0040*/ 	.word	index@(_ZN7cutlass13device_kernelINS_4gemm6kernel13GemmUniversalIN4cute5tupleIJiiiiEEENS1_10collective13CollectiveMmaINS1_35MainloopSm100TmaUmmaWarpSpecializedILi26ELi2ELi4ENS5_IJNS4_1CILi1EEENSA_ILi8EEESB_EEEEENS5_IJNSA_ILi64EEESF_NSA_ILi32EEEEEENS_6half_tENS5_IJlSB_lEEESI_SJ_NS4_8TiledMMAINS4_8MMA_AtomIJNS4_20SM100_MMA_F16BF16_SSISI_SI_fLi64ELi64ELNS4_4UMMA5MajorE0ELSO_0ELNSN_7ScaleInE0ELSP_0EEEEEENS4_6LayoutINS5_IJSB_SB_SB_EEENS5_IJNSA_ILi0EEESU_SU_EEEEENS5_IJNS4_10UnderscoreESX_SX_EEEEENS4_23SM90_TMA_LOAD_MULTICASTENS4_14ComposedLayoutINS4_7SwizzleILi2ELi4ELi3EEENS4_18smem_ptr_flag_bitsILi16EEENSS_INS5_IJSC_SG_EEENS5_IJSG_SB_EEEEEEEvNS4_8identityENS4_13SM90_TMA_LOADES19_vS1A_EENS_8epilogue10collective18CollectiveEpilogueINS1D_23Sm100TmaWarpSpecializedILi3ELi2ELi16ELb1ELb0EEEJSH_NS5_IJNSS_ISF_SB_EENSS_ISG_SB_EEEEESI_SJ_SI_SJ_NS1D_6fusion15FusionCallbacksIS1H_NS1L_17LinearCombinationISI_fSI_fLNS_15FloatRoundStyleE2EEESH_S1K_JEEENS4_5SM1004TMEM4LOAD26SM100_TMEM_LOAD_16dp256b4xES1B_S19_NS4_17SM75_U32x4_LDSM_NENS4_14SM90_TMA_STOREES19_NS4_17SM90_U32x4_STSM_NENS4_39AutoVectorizingCopyWithAssumedAlignmentILi128EEEEEEvvEEEEvNT_6ParamsE)
        /*0044*/ 	.word	0x00000000
.L_29:


//--------------------- .nv.compat                --------------------------
	.section	.nv.compat,"",@"SHT_CUDA_COMPAT_INFO"
	.align	4
        /*0000*/ 	.byte	0x02, 0x09, 0x01, 0x00, 0x02, 0x02, 0x02, 0x00, 0x02, 0x05, 0x05, 0x00, 0x03, 0x07, 0x01, 0x01
        /*0010*/ 	.byte	0x02, 0x03, 0x01, 0x00, 0x02, 0x06, 0x01, 0x00, 0x04, 0x0b, 0x08, 0x00, 0x09, 0x00, 0x00, 0x00
        /*0020*/ 	.byte	0x00, 0x00, 0x00, 0x00


//--------------------- .nv.info._ZN7cutlass13device_kernelINS_4gemm6kernel13GemmUniversalIN4cute5tupleIJiiiiEEENS1_10collective13CollectiveMmaINS1_35MainloopSm100TmaUmmaWarpSpecializedILi26ELi2ELi4ENS5_IJNS4_1CILi1EEENSA_ILi8EEESB_EEEEENS5_IJNSA_ILi64EEESF_NSA_ILi32EEEEEENS_6half_tENS5_IJlSB_lEEESI_SJ_NS4_8TiledMMAINS4_8MMA_AtomIJNS4_20SM100_MMA_F16BF16_SSISI_SI_fLi64ELi64ELNS4_4UMMA5MajorE0ELSO_0ELNSN_7ScaleInE0ELSP_0EEEEEENS4_6LayoutINS5_IJSB_SB_SB_EEENS5_IJNSA_ILi0EEESU_SU_EEEEENS5_IJNS4_10UnderscoreESX_SX_EEEEENS4_23SM90_TMA_LOAD_MULTICASTENS4_14ComposedLayoutINS4_7SwizzleILi2ELi4ELi3EEENS4_18smem_ptr_flag_bitsILi16EEENSS_INS5_IJSC_SG_EEENS5_IJSG_SB_EEEEEEEvNS4_8identityENS4_13SM90_TMA_LOADES19_vS1A_EENS_8epilogue10collective18CollectiveEpilogueINS1D_23Sm100TmaWarpSpecializedILi3ELi2ELi16ELb1ELb0EEEJSH_NS5_IJNSS_ISF_SB_EENSS_ISG_SB_EEEEESI_SJ_SI_SJ_NS1D_6fusion15FusionCallbacksIS1H_NS1L_17LinearCombinationISI_fSI_fLNS_15FloatRoundStyleE2EEESH_S1K_JEEENS4_5SM1004TMEM4LOAD26SM100_TMEM_LOAD_16dp256b4xES1B_S19_NS4_17SM75_U32x4_LDSM_NENS4_14SM90_TMA_STOREES19_NS4_17SM90_U32x4_STSM_NENS4_39AutoVectorizingCopyWithAssumedAlignmentILi128EEEEEEvvEEEEvNT_6ParamsE --------------------------
	.section	.nv.info._ZN7cutlass13device_kernelINS_4gemm6kernel13GemmUniversalIN4cute5tupleIJiiiiEEENS1_10collective13CollectiveMmaINS1_35MainloopSm100TmaUmmaWarpSpecializedILi26ELi2ELi4ENS5_IJNS4_1CILi1EEENSA_ILi8EEESB_EEEEENS5_IJNSA_ILi64EEESF_NSA_ILi32EEEEEENS_6half_tENS5_IJlSB_lEEESI_SJ_NS4_8TiledMMAINS4_8MMA_AtomIJNS4_20SM100_MMA_F16BF16_SSISI_SI_fLi64ELi64ELNS4_4UMMA5MajorE0ELSO_0ELNSN_7ScaleInE0ELSP_0EEEEEENS4_6LayoutINS5_IJSB_SB_SB_EEENS5_IJNSA_ILi0EEESU_SU_EEEEENS5_IJNS4_10UnderscoreESX_SX_EEEEENS4_23SM90_TMA_LOAD_MULTICASTENS4_14ComposedLayoutINS4_7SwizzleILi2ELi4ELi3EEENS4_18smem_ptr_flag_bitsILi16EEENSS_INS5_IJSC_SG_EEENS5_IJSG_SB_EEEEEEEvNS4_8identityENS4_13SM90_TMA_LOADES19_vS1A_EENS_8epilogue10collective18CollectiveEpilogueINS1D_23Sm100TmaWarpSpecializedILi3ELi2ELi16ELb1ELb0EEEJSH_NS5_IJNSS_ISF_SB_EENSS_ISG_SB_EEEEESI_SJ_SI_SJ_NS1D_6fusion15FusionCallbacksIS1H_NS1L_17LinearCombinationISI_fSI_fLNS_15FloatRoundStyleE2EEESH_S1K_JEEENS4_5SM1004TMEM4LOAD26SM100_TMEM_LOAD_16dp256b4xES1B_S19_NS4_17SM75_U32x4_LDSM_NENS4_14SM90_TMA_STOREES19_NS4_17SM90_U32x4_STSM_NENS4_39AutoVectorizingCopyWithAssumedAlignmentILi128EEEEEEvvEEEEvNT_6ParamsE,"",@"SHT_CUDA_INFO"
	.sectionflags	@""
	.align	4


	//----- nvinfo : EIATTR_CUDA_API_VERSION
	.align		4
        /*0000*/ 	.byte	0x04, 0x37
        /*0002*/ 	.short	(.L_31 - .L_30)
.L_30:
        /*0004*/ 	.word	0x00000082


	//----- nvinfo : EIATTR_KPARAM_INFO
	.align		4
.L_31:
        /*0008*/ 	.byte	0x04, 0x17
        /*000a*/ 	.short	(.L_33 - .L_32)
.L_32:
        /*000c*/ 	.word	0x00000000
        /*0010*/ 	.short	0x0000
        /*0012*/ 	.short	0x0000
        /*0014*/ 	.byte	0x00, 0xf0, 0x01, 0x20


	//----- nvinfo : EIATTR_AT_ENTRY_FRAGMENTS
	.align		4
.L_33:
        /*0018*/ 	.byte	0x04, 0x4f
        /*001a*/ 	.short	(.L_35 - .L_34)


	//   ....[0]....
.L_34:
        /*001c*/ 	.word	0x00000006


	//----- nvinfo : EIATTR_RESERVED_SMEM_USED
	.align		4
.L_35:
        /*0020*/ 	.byte	0x01, 0x41
	.zero		2


	//----- nvinfo : EIATTR_SPARSE_MMA_MASK
	.align		4
        /*0024*/ 	.byte	0x03, 0x50
        /*0026*/ 	.short	0x0000


	//----- nvinfo : EIATTR_TCGEN05_1CTA_USED
	.align		4
        /*0028*/ 	.byte	0x01, 0x51
	.zero		2


	//----- nvinfo : EIATTR_MAXREG_COUNT
	.align		4
        /*002c*/ 	.byte	0x03, 0x1b
        /*002e*/ 	.short	0x00ff


	//----- nvinfo : EIATTR_NUM_BARRIERS
	.align		4
        /*0030*/ 	.byte	0x02, 0x4c
        /*0032*/ 	.byte	0x07
	.zero		1


	//----- nvinfo : EIATTR_EXTERNS
	.align		4
        /*0034*/ 	.byte	0x04, 0x0f
        /*0036*/ 	.short	(.L_37 - .L_36)


	//   ....[0]....
	.align		4
.L_36:
        /*0038*/ 	.word	index@(__assertfail)


	//----- nvinfo : EIATTR_MERCURY_ISA_VERSION
	.align		4
.L_37:
        /*003c*/ 	.byte	0x03, 0x5f
        /*003e*/ 	.short	0x0101


	//----- nvinfo : EIATTR_INT_WARP_WIDE_INSTR_OFFSETS
	.align		4
        /*0040*/ 	.byte	0x04, 0x31
        /*0042*/ 	.short	(.L_39 - .L_38)


	//   ....[0]....
.L_38:
        /*0044*/ 	.word	0x00004ca0


	//   ....[1]....
        /*0048*/ 	.word	0x00004cd0


	//   ....[2]....
        /*004c*/ 	.word	0x00004cf0


	//   ....[3]....
        /*0050*/ 	.word	0x000058c0


	//   ....[4]....
        /*0054*/ 	.word	0x00005940


	//   ....[5]....
        /*0058*/ 	.word	0x00005a40


	//   ....[6]....
        /*005c*/ 	.word	0x00005b50


	//----- nvinfo : EIATTR_COOP_GROUP_MASK_REGIDS
	.align		4
.L_39:
        /*0060*/ 	.byte	0x04, 0x29
        /*0062*/ 	.short	(.L_41 - .L_40)


	//   ....[0]....
.L_40:
        /*0064*/ 	.word	0xffffffff


	//   ....[1]....
        /*0068*/ 	.word	0xffffffff


	//   ....[2]....
        /*006c*/ 	.word	0xffffffff


	//   ....[3]....
        /*0070*/ 	.word	0xffffffff


	//   ....[4]....
        /*0074*/ 	.word	0xffffffff


	//   ....[5]....
        /*0078*/ 	.word	0xffffffff


	//   ....[6]....
        /*007c*/ 	.word	0xffffffff


	//   ....[7]....
        /*0080*/ 	.word	0xffffffff


	//   ....[8]....
        /*0084*/ 	.word	0xffffffff


	//   ....[9]....
        /*0088*/ 	.word	0xffffffff


	//   ....[10]....
        /*008c*/ 	.word	0xffffffff


	//   ....[11]....
        /*0090*/ 	.word	0xffffffff


	//   ....[12]....
        /*0094*/ 	.word	0xffffffff


	//   ....[13]....
        /*0098*/ 	.word	0xffffffff


	//----- nvinfo : EIATTR_COOP_GROUP_INSTR_OFFSETS
	.align		4
.L_41:
        /*009c*/ 	.byte	0x04, 0x28
        /*009e*/ 	.short	(.L_43 - .L_42)


	//   ....[0]....
.L_42:
        /*00a0*/ 	.word	0x00000080


	//   ....[1]....
        /*00a4*/ 	.word	0x000004f0


	//   ....[2]....
        /*00a8*/ 	.word	0x00000990


	//   ....[3]....
        /*00ac*/ 	.word	0x00000b10


	//   ....[4]....
        /*00b0*/ 	.word	0x00000c10


	//   ....[5]....
        /*00b4*/ 	.word	0x00000d80


	//   ....[6]....
        /*00b8*/ 	.word	0x00000f20


	//   ....[7]....
        /*00bc*/ 	.word	0x000010d0


	//   ....[8]....
        /*00c0*/ 	.word	0x00002450


	//   ....[9]....
        /*00c4*/ 	.word	0x00003f70


	//   ....[10]....
        /*00c8*/ 	.word	0x00004180


	//   ....[11]....
        /*00cc*/ 	.word	0x000041b0


	//   ....[12]....
        /*00d0*/ 	.word	0x00004b80


	//   ....[13]....
        /*00d4*/ 	.word	0x00004db0


	//----- nvinfo : EIATTR_VRC_CTA_INIT_COUNT
	.align		4
.L_43:
        /*00d8*/ 	.byte	0x02, 0x4a
        /*00da*/ 	.byte	0x80
	.zero		1


	//----- nvinfo : EIATTR_SYSCALL_OFFSETS
	.align		4
        /*00dc*/ 	.byte	0x04, 0x46
        /*00de*/ 	.short	(.L_45 - .L_44)


	//   ....[0]....
.L_44:
        /*00e0*/ 	.word	0x00006850


	//   ....[1]....
        /*00e4*/ 	.word	0x00006940


	//   ....[2]....
        /*00e8*/ 	.word	0x00007180


	//   ....[3]....
        /*00ec*/ 	.word	0x00007ad0


	//----- nvinfo : EIATTR_MBARRIER_INSTR_OFFSETS
	.align		4
.L_45:
        /*00f0*/ 	.byte	0x04, 0x39
        /*00f2*/ 	.short	(.L_47 - .L_46)


	//   ....[0]....
.L_46:
        /*00f4*/ 	.word	0x00000630
        /*00f8*/ 	.word	0x000000ff
        /*00fc*/ 	.word	0x00000000
        /*0100*/ 	.short	0x0100
        /*0102*/ 	.byte	0x04
	.zero		1


	//   ....[1]....
        /*0104*/ 	.word	0x00000640
        /*0108*/ 	.word	0x000000ff
        /*010c*/ 	.word	0x000000d0
        /*0110*/ 	.short	0x0100
        /*0112*/ 	.byte	0x04
	.zero		1


	//   ....[2]....
        /*0114*/ 	.word	0x00000650
        /*0118*/ 	.word	0x000000ff
        /*011c*/ 	.word	0x00000008
        /*0120*/ 	.short	0x0100
        /*0122*/ 	.byte	0x04
	.zero		1


	//   ....[3]....
        /*0124*/ 	.word	0x00000660
        /*0128*/ 	.word	0x000000ff
        /*012c*/ 	.word	0x000000d8
        /*0130*/ 	.short	0x0100
        /*0132*/ 	.byte	0x04
	.zero		1


	//   ....[4]....
        /*0134*/ 	.word	0x00000670
        /*0138*/ 	.word	0x000000ff
        /*013c*/ 	.word	0x00000010
        /*0140*/ 	.short	0x0100
        /*0142*/ 	.byte	0x04
	.zero		1


	//   ....[5]....
        /*0144*/ 	.word	0x00000680
        /*0148*/ 	.word	0x000000ff
        /*014c*/ 	.word	0x000000e0
        /*0150*/ 	.short	0x0100
        /*0152*/ 	.byte	0x04
	.zero		1


	//   ....[6]....
        /*0154*/ 	.word	0x00000690
        /*0158*/ 	.word	0x000000ff
        /*015c*/ 	.word	0x00000018
        /*0160*/ 	.short	0x0100
        /*0162*/ 	.byte	0x04
	.zero		1


	//   ....[7]....
        /*0164*/ 	.word	0x000006a0
        /*0168*/ 	.word	0x000000ff
        /*016c*/ 	.word	0x000000e8
        /*0170*/ 	.short	0x0100
        /*0172*/ 	.byte	0x04
	.zero		1


	//   ....[8]....
        /*0174*/ 	.word	0x000006b0
        /*0178*/ 	.word	0x000000ff
        /*017c*/ 	.word	0x00000020
        /*0180*/ 	.short	0x0100
        /*0182*/ 	.byte	0x04
	.zero		1


	//   ....[9]....
        /*0184*/ 	.word	0x000006c0
        /*0188*/ 	.word	0x000000ff
        /*018c*/ 	.word	0x000000f0
        /*0190*/ 	.short	0x0100
        /*0192*/ 	.byte	0x04
	.zero		1


	//   ....[10]....
        /*0194*/ 	.word	0x000006d0
        /*0198*/ 	.word	0x000000ff
        /*019c*/ 	.word	0x00000028
        /*01a0*/ 	.short	0x0100
        /*01a2*/ 	.byte	0x04
	.zero		1


	//   ....[11]....
        /*01a4*/ 	.word	0x000006e0
        /*01a8*/ 	.word	0x000000ff
        /*01ac*/ 	.word	0x000000f8
        /*01b0*/ 	.short	0x0100
        /*01b2*/ 	.byte	0x04
	.zero		1


	//   ....[12]....
        /*01b4*/ 	.word	0x000006f0
        /*01b8*/ 	.word	0x000000ff
        /*01bc*/ 	.word	0x00000030
        /*01c0*/ 	.short	0x0100
        /*01c2*/ 	.byte	0x04
	.zero		1


	//   ....[13]....
        /*01c4*/ 	.word	0x00000700
        /*01c8*/ 	.word	0x000000ff
        /*01cc*/ 	.word	0x00000100
        /*01d0*/ 	.short	0x0100
        /*01d2*/ 	.byte	0x04
	.zero		1


	//   ....[14]....
        /*01d4*/ 	.word	0x00000710
        /*01d8*/ 	.word	0x000000ff
        /*01dc*/ 	.word	0x00000038
        /*01e0*/ 	.short	0x0100
        /*01e2*/ 	.byte	0x04
	.zero		1


	//   ....[15]....
        /*01e4*/ 	.word	0x00000720
        /*01e8*/ 	.word	0x000000ff
        /*01ec*/ 	.word	0x00000108
        /*01f0*/ 	.short	0x0100
        /*01f2*/ 	.byte	0x04
	.zero		1


	//   ....[16]....
        /*01f4*/ 	.word	0x00000730
        /*01f8*/ 	.word	0x000000ff
        /*01fc*/ 	.word	0x00000040
        /*0200*/ 	.short	0x0100
        /*0202*/ 	.byte	0x04
	.zero		1


	//   ....[17]....
        /*0204*/ 	.word	0x00000740
        /*0208*/ 	.word	0x000000ff
        /*020c*/ 	.word	0x00000110
        /*0210*/ 	.short	0x0100
        /*0212*/ 	.byte	0x04
	.zero		1


	//   ....[18]....
        /*0214*/ 	.word	0x00000750
        /*0218*/ 	.word	0x000000ff
        /*021c*/ 	.word	0x00000048
        /*0220*/ 	.short	0x0100
        /*0222*/ 	.byte	0x04
	.zero		1


	//   ....[19]....
        /*0224*/ 	.word	0x00000760
        /*0228*/ 	.word	0x000000ff
        /*022c*/ 	.word	0x00000118
        /*0230*/ 	.short	0x0100
        /*0232*/ 	.byte	0x04
	.zero		1


	//   ....[20]....
        /*0234*/ 	.word	0x00000770
        /*0238*/ 	.word	0x000000ff
        /*023c*/ 	.word	0x00000050
        /*0240*/ 	.short	0x0100
        /*0242*/ 	.byte	0x04
	.zero		1


	//   ....[21]....
        /*0244*/ 	.word	0x00000780
        /*0248*/ 	.word	0x000000ff
        /*024c*/ 	.word	0x00000120
        /*0250*/ 	.short	0x0100
        /*0252*/ 	.byte	0x04
	.zero		1


	//   ....[22]....
        /*0254*/ 	.word	0x00000790
        /*0258*/ 	.word	0x000000ff
        /*025c*/ 	.word	0x00000058
        /*0260*/ 	.short	0x0100
        /*0262*/ 	.byte	0x04
	.zero		1


	//   ....[23]....
        /*0264*/ 	.word	0x000007a0
        /*0268*/ 	.word	0x000000ff
        /*026c*/ 	.word	0x00000128
        /*0270*/ 	.short	0x0100
        /*0272*/ 	.byte	0x04
	.zero		1


	//   ....[24]....
        /*0274*/ 	.word	0x000007b0
        /*0278*/ 	.word	0x000000ff
        /*027c*/ 	.word	0x00000060
        /*0280*/ 	.short	0x0100
        /*0282*/ 	.byte	0x04
	.zero		1


	//   ....[25]....
        /*0284*/ 	.word	0x000007c0
        /*0288*/ 	.word	0x000000ff
        /*028c*/ 	.word	0x00000130
        /*0290*/ 	.short	0x0100
        /*0292*/ 	.byte	0x04
	.zero		1


	//   ....[26]....
        /*0294*/ 	.word	0x000007d0
        /*0298*/ 	.word	0x000000ff
        /*029c*/ 	.word	0x00000068
        /*02a0*/ 	.short	0x0100
        /*02a2*/ 	.byte	0x04
	.zero		1


	//   ....[27]....
        /*02a4*/ 	.word	0x000007e0
        /*02a8*/ 	.word	0x000000ff
        /*02ac*/ 	.word	0x00000138
        /*02b0*/ 	.short	0x0100
        /*02b2*/ 	.byte	0x04
	.zero		1


	//   ....[28]....
        /*02b4*/ 	.word	0x000007f0
        /*02b8*/ 	.word	0x000000ff
        /*02bc*/ 	.word	0x00000070
        /*02c0*/ 	.short	0x0100
        /*02c2*/ 	.byte	0x04
	.zero		1


	//   ....[29]....
        /*02c4*/ 	.word	0x00000800
        /*02c8*/ 	.word	0x000000ff
        /*02cc*/ 	.word	0x00000140
        /*02d0*/ 	.short	0x0100
        /*02d2*/ 	.byte	0x04
	.zero		1


	//   ....[30]....
        /*02d4*/ 	.word	0x00000810
        /*02d8*/ 	.word	0x000000ff
        /*02dc*/ 	.word	0x00000078
        /*02e0*/ 	.short	0x0100
        /*02e2*/ 	.byte	0x04
	.zero		1


	//   ....[31]....
        /*02e4*/ 	.word	0x00000820
        /*02e8*/ 	.word	0x000000ff
        /*02ec*/ 	.word	0x00000148
        /*02f0*/ 	.short	0x0100
        /*02f2*/ 	.byte	0x04
	.zero		1


	//   ....[32]....
        /*02f4*/ 	.word	0x00000830
        /*02f8*/ 	.word	0x000000ff
        /*02fc*/ 	.word	0x00000080
        /*0300*/ 	.short	0x0100
        /*0302*/ 	.byte	0x04
	.zero		1


	//   ....[33]....
        /*0304*/ 	.word	0x00000840
        /*0308*/ 	.word	0x000000ff
        /*030c*/ 	.word	0x00000150
        /*0310*/ 	.short	0x0100
        /*0312*/ 	.byte	0x04
	.zero		1


	//   ....[34]....
        /*0314*/ 	.word	0x00000850
        /*0318*/ 	.word	0x000000ff
        /*031c*/ 	.word	0x00000088
        /*0320*/ 	.short	0x0100
        /*0322*/ 	.byte	0x04
	.zero		1


	//   ....[35]....
        /*0324*/ 	.word	0x00000860
        /*0328*/ 	.word	0x000000ff
        /*032c*/ 	.word	0x00000158
        /*0330*/ 	.short	0x0100
        /*0332*/ 	.byte	0x04
	.zero		1


	//   ....[36]....
        /*0334*/ 	.word	0x00000870
        /*0338*/ 	.word	0x000000ff
        /*033c*/ 	.word	0x00000090
        /*0340*/ 	.short	0x0100
        /*0342*/ 	.byte	0x04
	.zero		1


	//   ....[37]....
        /*0344*/ 	.word	0x00000880
        /*0348*/ 	.word	0x000000ff
        /*034c*/ 	.word	0x00000160
        /*0350*/ 	.short	0x0100
        /*0352*/ 	.byte	0x04
	.zero		1


	//   ....[38]....
        /*0354*/ 	.word	0x00000890
        /*0358*/ 	.word	0x000000ff
        /*035c*/ 	.word	0x00000098
        /*0360*/ 	.short	0x0100
        /*0362*/ 	.byte	0x04
	.zero		1


	//   ....[39]....
        /*0364*/ 	.word	0x000008a0
        /*0368*/ 	.word	0x000000ff
        /*036c*/ 	.word	0x00000168
        /*0370*/ 	.short	0x0100
        /*0372*/ 	.byte	0x04
	.zero		1


	//   ....[40]....
        /*0374*/ 	.word	0x000008b0
        /*0378*/ 	.word	0x000000ff
        /*037c*/ 	.word	0x000000a0
        /*0380*/ 	.short	0x0100
        /*0382*/ 	.byte	0x04
	.zero		1


	//   ....[41]....
        /*0384*/ 	.word	0x000008c0
        /*0388*/ 	.word	0x000000ff
        /*038c*/ 	.word	0x00000170
        /*0390*/ 	.short	0x0100
        /*0392*/ 	.byte	0x04
	.zero		1


	//   ....[42]....
        /*0394*/ 	.word	0x000008d0
        /*0398*/ 	.word	0x000000ff
        /*039c*/ 	.word	0x000000a8
        /*03a0*/ 	.short	0x0100
        /*03a2*/ 	.byte	0x04
	.zero		1


	//   ....[43]....
        /*03a4*/ 	.word	0x000008e0
        /*03a8*/ 	.word	0x000000ff
        /*03ac*/ 	.word	0x00000178
        /*03b0*/ 	.short	0x0100
        /*03b2*/ 	.byte	0x04
	.zero		1


	//   ....[44]....
        /*03b4*/ 	.word	0x000008f0
        /*03b8*/ 	.word	0x000000ff
        /*03bc*/ 	.word	0x000000b0
        /*03c0*/ 	.short	0x0100
        /*03c2*/ 	.byte	0x04
	.zero		1


	//   ....[45]....
        /*03c4*/ 	.word	0x00000900
        /*03c8*/ 	.word	0x000000ff
        /*03cc*/ 	.word	0x00000180
        /*03d0*/ 	.short	0x0100
        /*03d2*/ 	.byte	0x04
	.zero		1


	//   ....[46]....
        /*03d4*/ 	.word	0x00000910
        /*03d8*/ 	.word	0x000000ff
        /*03dc*/ 	.word	0x000000b8
        /*03e0*/ 	.short	0x0100
        /*03e2*/ 	.byte	0x04
	.zero		1


	//   ....[47]....
        /*03e4*/ 	.word	0x00000920
        /*03e8*/ 	.word	0x000000ff
        /*03ec*/ 	.word	0x00000188
        /*03f0*/ 	.short	0x0100
        /*03f2*/ 	.byte	0x04
	.zero		1


	//   ....[48]....
        /*03f4*/ 	.word	0x00000930
        /*03f8*/ 	.word	0x000000ff
        /*03fc*/ 	.word	0x000000c0
        /*0400*/ 	.short	0x0100
        /*0402*/ 	.byte	0x04
	.zero		1


	//   ....[49]....
        /*0404*/ 	.word	0x00000940
        /*0408*/ 	.word	0x000000ff
        /*040c*/ 	.word	0x00000190
        /*0410*/ 	.short	0x0100
        /*0412*/ 	.byte	0x04
	.zero		1


	//   ....[50]....
        /*0414*/ 	.word	0x00000950
        /*0418*/ 	.word	0x000000ff
        /*041c*/ 	.word	0x000000c8
        /*0420*/ 	.short	0x0100
        /*0422*/ 	.byte	0x04
	.zero		1


	//   ....[51]....
        /*0424*/ 	.word	0x00000960
        /*0428*/ 	.word	0x000000ff
        /*042c*/ 	.word	0x00000198
        /*0430*/ 	.short	0x0100
        /*0432*/ 	.byte	0x04
	.zero		1


	//   ....[52]....
        /*0434*/ 	.word	0x00000aa0
        /*0438*/ 	.word	0x000000ff
        /*043c*/ 	.word	0x000001a0
        /*0440*/ 	.short	0x0100
        /*0442*/ 	.byte	0x04
	.zero		1


	//   ....[53]....
        /*0444*/ 	.word	0x00000ab0
        /*0448*/ 	.word	0x000000ff
        /*044c*/ 	.word	0x000001b8
        /*0450*/ 	.short	0x0100
        /*0452*/ 	.byte	0x04
	.zero		1


	//   ....[54]....
        /*0454*/ 	.word	0x00000ac0
        /*0458*/ 	.word	0x000000ff
        /*045c*/ 	.word	0x000001a8
        /*0460*/ 	.short	0x0100
        /*0462*/ 	.byte	0x04
	.zero		1


	//   ....[55]....
        /*0464*/ 	.word	0x00000ad0
        /*0468*/ 	.word	0x000000ff
        /*046c*/ 	.word	0x000001c0
        /*0470*/ 	.short	0x0100
        /*0472*/ 	.byte	0x04
	.zero		1


	//   ....[56]....
        /*0474*/ 	.word	0x00000ae0
        /*0478*/ 	.word	0x000000ff
        /*047c*/ 	.word	0x000001b0
        /*0480*/ 	.short	0x0100
        /*0482*/ 	.byte	0x04
	.zero		1


	//   ....[57]....
        /*0484*/ 	.word	0x00000af0
        /*0488*/ 	.word	0x000000ff
        /*048c*/ 	.word	0x000001c8
        /*0490*/ 	.short	0x0100
        /*0492*/ 	.byte	0x04
	.zero		1


	//   ....[58]....
        /*0494*/ 	.word	0x00000be0
        /*0498*/ 	.word	0x000000ff
        /*049c*/ 	.word	0x000001d0
        /*04a0*/ 	.short	0x0100
        /*04a2*/ 	.byte	0x06
	.zero		1


	//   ....[59]....
        /*04a4*/ 	.word	0x00000bf0
        /*04a8*/ 	.word	0x000000ff
        /*04ac*/ 	.word	0x000001d8
        /*04b0*/ 	.short	0x0100
        /*04b2*/ 	.byte	0x06
	.zero		1


	//   ....[60]....
        /*04b4*/ 	.word	0x00000d30
        /*04b8*/ 	.word	0x000000ff
        /*04bc*/ 	.word	0x000001e0
        /*04c0*/ 	.short	0x0100
        /*04c2*/ 	.byte	0x06
	.zero		1


	//   ....[61]....
        /*04c4*/ 	.word	0x00000d40
        /*04c8*/ 	.word	0x000000ff
        /*04cc*/ 	.word	0x000001f0
        /*04d0*/ 	.short	0x0100
        /*04d2*/ 	.byte	0x06
	.zero		1


	//   ....[62]....
        /*04d4*/ 	.word	0x00000d50
        /*04d8*/ 	.word	0x000000ff
        /*04dc*/ 	.word	0x000001e8
        /*04e0*/ 	.short	0x0100
        /*04e2*/ 	.byte	0x06
	.zero		1


	//   ....[63]....
        /*04e4*/ 	.word	0x00000d60
        /*04e8*/ 	.word	0x000000ff
        /*04ec*/ 	.word	0x000001f8
        /*04f0*/ 	.short	0x0100
        /*04f2*/ 	.byte	0x06
	.zero		1


	//   ....[64]....
        /*04f4*/ 	.word	0x00000e90
        /*04f8*/ 	.word	0x000000ff
        /*04fc*/ 	.word	0x00000200
        /*0500*/ 	.short	0x0100
        /*0502*/ 	.byte	0x04
	.zero		1


	//   ....[65]....
        /*0504*/ 	.word	0x00000ea0
        /*0508*/ 	.word	0x000000ff
        /*050c*/ 	.word	0x00000220
        /*0510*/ 	.short	0x0100
        /*0512*/ 	.byte	0x04
	.zero		1


	//   ....[66]....
        /*0514*/ 	.word	0x00000eb0
        /*0518*/ 	.word	0x000000ff
        /*051c*/ 	.word	0x00000208
        /*0520*/ 	.short	0x0100
        /*0522*/ 	.byte	0x04
	.zero		1


	//   ....[67]....
        /*0524*/ 	.word	0x00000ec0
        /*0528*/ 	.word	0x000000ff
        /*052c*/ 	.word	0x00000228
        /*0530*/ 	.short	0x0100
        /*0532*/ 	.byte	0x04
	.zero		1


	//   ....[68]....
        /*0534*/ 	.word	0x00000ed0
        /*0538*/ 	.word	0x000000ff
        /*053c*/ 	.word	0x00000210
        /*0540*/ 	.short	0x0100
        /*0542*/ 	.byte	0x04
	.zero		1


	//   ....[69]....
        /*0544*/ 	.word	0x00000ee0
        /*0548*/ 	.word	0x000000ff
        /*054c*/ 	.word	0x00000230
        /*0550*/ 	.short	0x0100
        /*0552*/ 	.byte	0x04
	.zero		1


	//   ....[70]....
        /*0554*/ 	.word	0x00000ef0
        /*0558*/ 	.word	0x000000ff
        /*055c*/ 	.word	0x00000218
        /*0560*/ 	.short	0x0100
        /*0562*/ 	.byte	0x04
	.zero		1


	//   ....[71]....
        /*0564*/ 	.word	0x00000f00
        /*0568*/ 	.word	0x000000ff
        /*056c*/ 	.word	0x00000238
        /*0570*/ 	.short	0x0100
        /*0572*/ 	.byte	0x04
	.zero		1


	//   ....[72]....
        /*0574*/ 	.word	0x00000ff0
        /*0578*/ 	.word	0x000000ff
        /*057c*/ 	.word	0x00000240
        /*0580*/ 	.short	0x0100
        /*0582*/ 	.byte	0x04
	.zero		1


	//   ....[73]....
        /*0584*/ 	.word	0x00001000
        /*0588*/ 	.word	0x000000ff
        /*058c*/ 	.word	0x00000250
        /*0590*/ 	.short	0x0100
        /*0592*/ 	.byte	0x04
	.zero		1


	//   ....[74]....
        /*0594*/ 	.word	0x00001010
        /*0598*/ 	.word	0x000000ff
        /*059c*/ 	.word	0x00000248
        /*05a0*/ 	.short	0x0100
        /*05a2*/ 	.byte	0x04
	.zero		1


	//   ....[75]....
        /*05a4*/ 	.word	0x00001020
        /*05a8*/ 	.word	0x000000ff
        /*05ac*/ 	.word	0x00000258
        /*05b0*/ 	.short	0x0100
        /*05b2*/ 	.byte	0x04
	.zero		1


	//   ....[76]....
        /*05b4*/ 	.word	0x00001cd0
        /*05b8*/ 	.word	0x00000000
        /*05bc*/ 	.word	0x00000250
        /*05c0*/ 	.short	0x010a
        /*05c2*/ 	.byte	0xff
	.zero		1


	//   ....[77]....
        /*05c4*/ 	.word	0x00001d00
        /*05c8*/ 	.word	0x00000000
        /*05cc*/ 	.word	0x00000240
        /*05d0*/ 	.short	0x0101
        /*05d2*/ 	.byte	0xff
	.zero		1


	//   ....[78]....
        /*05d4*/ 	.word	0x00001dd0
        /*05d8*/ 	.word	0x000000ff
        /*05dc*/ 	.word	0x000000d0
        /*05e0*/ 	.short	0x010a
        /*05e2*/ 	.byte	0x04
	.zero		1


	//   ....[79]....
        /*05e4*/ 	.word	0x00001e50
        /*05e8*/ 	.word	0x000000ff
        /*05ec*/ 	.word	0x000000d0
        /*05f0*/ 	.short	0x010a
        /*05f2*/ 	.byte	0x21
	.zero		1


	//   ....[80]....
        /*05f4*/ 	.word	0x00001ff0
        /*05f8*/ 	.word	0x000000ff
        /*05fc*/ 	.word	0x000000d0
        /*0600*/ 	.short	0x010a
        /*0602*/ 	.byte	0x08
	.zero		1


	//   ....[81]....
        /*0604*/ 	.word	0x00002100
        /*0608*/ 	.word	0x000000ff
        /*060c*/ 	.word	0x000001d8
        /*0610*/ 	.short	0x0101
        /*0612*/ 	.byte	0x06
	.zero		1


	//   ....[82]....
        /*0614*/ 	.word	0x00002120
        /*0618*/ 	.word	0x000000ff
        /*061c*/ 	.word	0x000000d0
        /*0620*/ 	.short	0x010a
        /*0622*/ 	.byte	0x04
	.zero		1


	//   ....[83]....
        /*0624*/ 	.word	0x000021a0
        /*0628*/ 	.word	0x000000ff
        /*062c*/ 	.word	0x000000d0
        /*0630*/ 	.short	0x010a
        /*0632*/ 	.byte	0x11
	.zero		1


	//   ....[84]....
        /*0634*/ 	.word	0x00002340
        /*0638*/ 	.word	0x000000ff
        /*063c*/ 	.word	0x000000d0
        /*0640*/ 	.short	0x010a
        /*0642*/ 	.byte	0x07
	.zero		1


	//   ....[85]....
        /*0644*/ 	.word	0x00002480
        /*0648*/ 	.word	0x00000003
        /*064c*/ 	.word	0x000001e0
        /*0650*/ 	.short	0x010a
        /*0652*/ 	.byte	0xff
	.zero		1


	//   ....[86]....
        /*0654*/ 	.word	0x000025d0
        /*0658*/ 	.word	0x00000000
        /*065c*/ 	.word	0x00000000
        /*0660*/ 	.short	0x0101
        /*0662*/ 	.byte	0xff
	.zero		1


	//   ....[87]....
        /*0664*/ 	.word	0x00002b90
        /*0668*/ 	.word	0x000000ff
        /*066c*/ 	.word	0x00000000
        /*0670*/ 	.short	0x010a
        /*0672*/ 	.byte	0x04
	.zero		1


	//   ....[88]....
        /*0674*/ 	.word	0x00002c20
        /*0678*/ 	.word	0x000000ff
        /*067c*/ 	.word	0x00000000
        /*0680*/ 	.short	0x010a
        /*0682*/ 	.byte	0x05
	.zero		1


	//   ....[89]....
        /*0684*/ 	.word	0x00002cb0
        /*0688*/ 	.word	0x000000ff
        /*068c*/ 	.word	0x00000000
        /*0690*/ 	.short	0x010a
        /*0692*/ 	.byte	0x05
	.zero		1


	//   ....[90]....
        /*0694*/ 	.word	0x00002d40
        /*0698*/ 	.word	0x000000ff
        /*069c*/ 	.word	0x00000000
        /*06a0*/ 	.short	0x010a
        /*06a2*/ 	.byte	0x05
	.zero		1


	//   ....[91]....
        /*06a4*/ 	.word	0x00002dd0
        /*06a8*/ 	.word	0x000000ff
        /*06ac*/ 	.word	0x00000000
        /*06b0*/ 	.short	0x010a
        /*06b2*/ 	.byte	0x05
	.zero		1


	//   ....[92]....
        /*06b4*/ 	.word	0x00002e60
        /*06b8*/ 	.word	0x000000ff
        /*06bc*/ 	.word	0x00000000
        /*06c0*/ 	.short	0x010a
        /*06c2*/ 	.byte	0x05
	.zero		1


	//   ....[93]....
        /*06c4*/ 	.word	0x00002ef0
        /*06c8*/ 	.word	0x000000ff
        /*06cc*/ 	.word	0x00000000
        /*06d0*/ 	.short	0x010a
        /*06d2*/ 	.byte	0x05
	.zero		1


	//   ....[94]....
        /*06d4*/ 	.word	0x00002f80
        /*06d8*/ 	.word	0x000000ff
        /*06dc*/ 	.word	0x00000000
        /*06e0*/ 	.short	0x010a
        /*06e2*/ 	.byte	0x05
	.zero		1


	//   ....[95]....
        /*06e4*/ 	.word	0x00003010
        /*06e8*/ 	.word	0x000000ff
        /*06ec*/ 	.word	0x00000000
        /*06f0*/ 	.short	0x010a
        /*06f2*/ 	.byte	0x05
	.zero		1


	//   ....[96]....
        /*06f4*/ 	.word	0x000030a0
        /*06f8*/ 	.word	0x000000ff
        /*06fc*/ 	.word	0x00000000
        /*0700*/ 	.short	0x010a
        /*0702*/ 	.byte	0x05
	.zero		1


	//   ....[97]....
        /*0704*/ 	.word	0x00003130
        /*0708*/ 	.word	0x000000ff
        /*070c*/ 	.word	0x00000000
        /*0710*/ 	.short	0x010a
        /*0712*/ 	.byte	0x05
	.zero		1


	//   ....[98]....
        /*0714*/ 	.word	0x000031c0
        /*0718*/ 	.word	0x000000ff
        /*071c*/ 	.word	0x00000000
        /*0720*/ 	.short	0x010a
        /*0722*/ 	.byte	0x05
	.zero		1


	//   ....[99]....
        /*0724*/ 	.word	0x00003250
        /*0728*/ 	.word	0x000000ff
        /*072c*/ 	.word	0x00000000
        /*0730*/ 	.short	0x010a
        /*0732*/ 	.byte	0x05
	.zero		1


	//   ....[100]....
        /*0734*/ 	.word	0x000032e0
        /*0738*/ 	.word	0x000000ff
        /*073c*/ 	.word	0x00000000
        /*0740*/ 	.short	0x010a
        /*0742*/ 	.byte	0x05
	.zero		1


	//   ....[101]....
        /*0744*/ 	.word	0x00003370
        /*0748*/ 	.word	0x000000ff
        /*074c*/ 	.word	0x00000000
        /*0750*/ 	.short	0x010a
        /*0752*/ 	.byte	0x05
	.zero		1


	//   ....[102]....
        /*0754*/ 	.word	0x00003400
        /*0758*/ 	.word	0x000000ff
        /*075c*/ 	.word	0x00000000
        /*0760*/ 	.short	0x010a
        /*0762*/ 	.byte	0x05
	.zero		1


	//   ....[103]....
        /*0764*/ 	.word	0x00003490
        /*0768*/ 	.word	0x000000ff
        /*076c*/ 	.word	0x00000000
        /*0770*/ 	.short	0x010a
        /*0772*/ 	.byte	0x05
	.zero		1


	//   ....[104]....
        /*0774*/ 	.word	0x00003520
        /*0778*/ 	.word	0x000000ff
        /*077c*/ 	.word	0x00000000
        /*0780*/ 	.short	0x010a
        /*0782*/ 	.byte	0x05
	.zero		1


	//   ....[105]....
        /*0784*/ 	.word	0x000035b0
        /*0788*/ 	.word	0x000000ff
        /*078c*/ 	.word	0x00000000
        /*0790*/ 	.short	0x010a
        /*0792*/ 	.byte	0x05
	.zero		1


	//   ....[106]....
        /*0794*/ 	.word	0x00003640
        /*0798*/ 	.word	0x000000ff
        /*079c*/ 	.word	0x00000000
        /*07a0*/ 	.short	0x010a
        /*07a2*/ 	.byte	0x05
	.zero		1


	//   ....[107]....
        /*07a4*/ 	.word	0x000036d0
        /*07a8*/ 	.word	0x000000ff
        /*07ac*/ 	.word	0x00000000
        /*07b0*/ 	.short	0x010a
        /*07b2*/ 	.byte	0x05
	.zero		1


	//   ....[108]....
        /*07b4*/ 	.word	0x00003760
        /*07b8*/ 	.word	0x000000ff
        /*07bc*/ 	.word	0x00000000
        /*07c0*/ 	.short	0x010a
        /*07c2*/ 	.byte	0x05
	.zero		1


	//   ....[109]....
        /*07c4*/ 	.word	0x000037f0
        /*07c8*/ 	.word	0x000000ff
        /*07cc*/ 	.word	0x00000000
        /*07d0*/ 	.short	0x010a
        /*07d2*/ 	.byte	0x05
	.zero		1


	//   ....[110]....
        /*07d4*/ 	.word	0x00003880
        /*07d8*/ 	.word	0x000000ff
        /*07dc*/ 	.word	0x00000000
        /*07e0*/ 	.short	0x010a
        /*07e2*/ 	.byte	0x05
	.zero		1


	//   ....[111]....
        /*07e4*/ 	.word	0x00003910
        /*07e8*/ 	.word	0x000000ff
        /*07ec*/ 	.word	0x00000000
        /*07f0*/ 	.short	0x010a
        /*07f2*/ 	.byte	0x05
	.zero		1


	//   ....[112]....
        /*07f4*/ 	.word	0x000039b0
        /*07f8*/ 	.word	0x00000000
        /*07fc*/ 	.word	0x00000000
        /*0800*/ 	.short	0x010a
        /*0802*/ 	.byte	0xff
	.zero		1


	//   ....[113]....
        /*0804*/ 	.word	0x00003ad0
        /*0808*/ 	.word	0x00000002
        /*080c*/ 	.word	0x00000240
        /*0810*/ 	.short	0x010a
        /*0812*/ 	.byte	0xff
	.zero		1


	//   ....[114]....
        /*0814*/ 	.word	0x00003b40
        /*0818*/ 	.word	0x00000002
        /*081c*/ 	.word	0x00000000
        /*0820*/ 	.short	0x0101
        /*0822*/ 	.byte	0xff
	.zero		1


	//   ....[115]....
        /*0824*/ 	.word	0x00003b60
        /*0828*/ 	.word	0x000000ff
        /*082c*/ 	.word	0x000001f0
        /*0830*/ 	.short	0x010a
        /*0832*/ 	.byte	0x04
	.zero		1


	//   ....[116]....
        /*0834*/ 	.word	0x00003c80
        /*0838*/ 	.word	0x00000002
        /*083c*/ 	.word	0x000001e0
        /*0840*/ 	.short	0x010a
        /*0842*/ 	.byte	0xff
	.zero		1


	//   ....[117]....
        /*0844*/ 	.word	0x00003d80
        /*0848*/ 	.word	0x00000002
        /*084c*/ 	.word	0x00000000
        /*0850*/ 	.short	0x0101
        /*0852*/ 	.byte	0xff
	.zero		1


	//   ....[118]....
        /*0854*/ 	.word	0x00003e10
        /*0858*/ 	.word	0x000000ff
        /*085c*/ 	.word	0x000001f0
        /*0860*/ 	.short	0x0106
        /*0862*/ 	.byte	0x04
	.zero		1


	//   ....[119]....
        /*0864*/ 	.word	0x00003e30
        /*0868*/ 	.word	0x000000ff
        /*086c*/ 	.word	0x000001f0
        /*0870*/ 	.short	0x010a
        /*0872*/ 	.byte	0x04
	.zero		1


	//   ....[120]....
        /*0874*/ 	.word	0x00003ec0
        /*0878*/ 	.word	0x000000ff
        /*087c*/ 	.word	0x000001f0
        /*0880*/ 	.short	0x0106
        /*0882*/ 	.byte	0x07
	.zero		1


	//   ....[121]....
        /*0884*/ 	.word	0x00003f00
        /*0888*/ 	.word	0x00000000
        /*088c*/ 	.word	0x000001f0
        /*0890*/ 	.short	0x010a
        /*0892*/ 	.byte	0xff
	.zero		1


	//   ....[122]....
        /*0894*/ 	.word	0x00004410
        /*0898*/ 	.word	0x00000000
        /*089c*/ 	.word	0x000001e0
        /*08a0*/ 	.short	0x010a
        /*08a2*/ 	.byte	0xff
	.zero		1


	//   ....[123]....
        /*08a4*/ 	.word	0x00004510
        /*08a8*/ 	.word	0x00000003
        /*08ac*/ 	.word	0x00000000
        /*08b0*/ 	.short	0x0101
        /*08b2*/ 	.byte	0xff
	.zero		1


	//   ....[124]....
        /*08b4*/ 	.word	0x00004520
        /*08b8*/ 	.word	0x000000ff
        /*08bc*/ 	.word	0x00000000
        /*08c0*/ 	.short	0x010a
        /*08c2*/ 	.byte	0x04
	.zero		1


	//   ....[125]....
        /*08c4*/ 	.word	0x000045a0
        /*08c8*/ 	.word	0x000000ff
        /*08cc*/ 	.word	0x00000220
        /*08d0*/ 	.short	0x010a
        /*08d2*/ 	.byte	0x17
	.zero		1


	//   ....[126]....
        /*08d4*/ 	.word	0x00004680
        /*08d8*/ 	.word	0x000000ff
        /*08dc*/ 	.word	0x00000000
        /*08e0*/ 	.short	0x010a
        /*08e2*/ 	.byte	0x05
	.zero		1


	//   ....[127]....
        /*08e4*/ 	.word	0x000047c0
        /*08e8*/ 	.word	0x000000ff
        /*08ec*/ 	.word	0x00000000
        /*08f0*/ 	.short	0x010a
        /*08f2*/ 	.byte	0x04
	.zero		1


	//   ....[128]....
        /*08f4*/ 	.word	0x000049b0
        /*08f8*/ 	.word	0x000000ff
        /*08fc*/ 	.word	0x00000000
        /*0900*/ 	.short	0x010a
        /*0902*/ 	.byte	0x04
	.zero		1


	//   ....[129]....
        /*0904*/ 	.word	0x00004a40
        /*0908*/ 	.word	0x000000ff
        /*090c*/ 	.word	0x00000000
        /*0910*/ 	.short	0x010a
        /*0912*/ 	.byte	0x05
	.zero		1


	//   ....[130]....
        /*0914*/ 	.word	0x00004ad0
        /*0918*/ 	.word	0x000000ff
        /*091c*/ 	.word	0x00000000
        /*0920*/ 	.short	0x010a
        /*0922*/ 	.byte	0x05
	.zero		1


	//   ....[131]....
        /*0924*/ 	.word	0x00004b60
        /*0928*/ 	.word	0x000000ff
        /*092c*/ 	.word	0x00000000
        /*0930*/ 	.short	0x010a
        /*0932*/ 	.byte	0x04
	.zero		1


	//   ....[132]....
        /*0934*/ 	.word	0x00004ff0
        /*0938*/ 	.word	0x0000000c
        /*093c*/ 	.word	0x000001e0
        /*0940*/ 	.short	0x010a
        /*0942*/ 	.byte	0xff
	.zero		1


	//   ....[133]....
        /*0944*/ 	.word	0x00005160
        /*0948*/ 	.word	0x00000000
        /*094c*/ 	.word	0x00000000
        /*0950*/ 	.short	0x0101
        /*0952*/ 	.byte	0xff
	.zero		1


	//   ....[134]....
        /*0954*/ 	.word	0x000055e0
        /*0958*/ 	.word	0x000000ff
        /*095c*/ 	.word	0x000001d8
        /*0960*/ 	.short	0x010a
        /*0962*/ 	.byte	0x18
	.zero		1


	//   ....[135]....
        /*0964*/ 	.word	0x000057a0
        /*0968*/ 	.word	0x000000ff
        /*096c*/ 	.word	0x000001b8
        /*0970*/ 	.short	0x010a
        /*0972*/ 	.byte	0x04
	.zero		1


	//   ....[136]....
        /*0974*/ 	.word	0x00005970
        /*0978*/ 	.word	0x000000ff
        /*097c*/ 	.word	0x000001a0
        /*0980*/ 	.short	0x010b
        /*0982*/ 	.byte	0x04
	.zero		1


	//   ....[137]....
        /*0984*/ 	.word	0x00005980
        /*0988*/ 	.word	0x000000ff
        /*098c*/ 	.word	0x00000000
        /*0990*/ 	.short	0x0101
        /*0992*/ 	.byte	0x14
	.zero		1


	//   ....[138]....
        /*0994*/ 	.word	0x00005990
        /*0998*/ 	.word	0x000000ff
        /*099c*/ 	.word	0x000001b8
        /*09a0*/ 	.short	0x010a
        /*09a2*/ 	.byte	0x05
	.zero		1


	//   ....[139]....
        /*09a4*/ 	.word	0x00005b80
        /*09a8*/ 	.word	0x000000ff
        /*09ac*/ 	.word	0x000001a0
        /*09b0*/ 	.short	0x010b
        /*09b2*/ 	.byte	0x05
	.zero		1


	//   ....[140]....
        /*09b4*/ 	.word	0x00005b90
        /*09b8*/ 	.word	0x000000ff
        /*09bc*/ 	.word	0x00000000
        /*09c0*/ 	.short	0x0101
        /*09c2*/ 	.byte	0x04
	.zero		1


	//   ....[141]....
        /*09c4*/ 	.word	0x00005c30
        /*09c8*/ 	.word	0x000000ff
        /*09cc*/ 	.word	0x00000000
        /*09d0*/ 	.short	0x010a
        /*09d2*/ 	.byte	0x04
	.zero		1


	//   ....[142]....
        /*09d4*/ 	.word	0x00005cc0
        /*09d8*/ 	.word	0x000000ff
        /*09dc*/ 	.word	0x00000000
        /*09e0*/ 	.short	0x010a
        /*09e2*/ 	.byte	0x05
	.zero		1


	//   ....[143]....
        /*09e4*/ 	.word	0x00005d60
        /*09e8*/ 	.word	0x00000000
        /*09ec*/ 	.word	0x00000000
        /*09f0*/ 	.short	0x010a
        /*09f2*/ 	.byte	0xff
	.zero		1


	//   ....[144]....
        /*09f4*/ 	.word	0x000060c0
        /*09f8*/ 	.word	0x00000000
        /*09fc*/ 	.word	0x000001e0
        /*0a00*/ 	.short	0x010a
        /*0a02*/ 	.byte	0xff
	.zero		1


	//   ....[145]....
        /*0a04*/ 	.word	0x00006190
        /*0a08*/ 	.word	0x00000000
        /*0a0c*/ 	.word	0x00000000
        /*0a10*/ 	.short	0x0101
        /*0a12*/ 	.byte	0xff
	.zero		1


	//   ....[146]....
        /*0a14*/ 	.word	0x00006da0
        /*0a18*/ 	.word	0x00000002
        /*0a1c*/ 	.word	0x000001a0
        /*0a20*/ 	.short	0x010a
        /*0a22*/ 	.byte	0xff
	.zero		1


	//   ....[147]....
        /*0a24*/ 	.word	0x00006de0
        /*0a28*/ 	.word	0x0000001b
        /*0a2c*/ 	.word	0x00000200
        /*0a30*/ 	.short	0x010a
        /*0a32*/ 	.byte	0xff
	.zero		1


	//   ....[148]....
        /*0a34*/ 	.word	0x00006ed0
        /*0a38*/ 	.word	0x00000002
        /*0a3c*/ 	.word	0x000001a0
        /*0a40*/ 	.short	0x010a
        /*0a42*/ 	.byte	0xff
	.zero		1


	//   ....[149]....
        /*0a44*/ 	.word	0x00007060
        /*0a48*/ 	.word	0x0000001b
        /*0a4c*/ 	.word	0x00000200
        /*0a50*/ 	.short	0x010a
        /*0a52*/ 	.byte	0xff
	.zero		1


	//   ....[150]....
        /*0a54*/ 	.word	0x00007830
        /*0a58*/ 	.word	0x00000000
        /*0a5c*/ 	.word	0x00000000
        /*0a60*/ 	.short	0x0101
        /*0a62*/ 	.byte	0xff
	.zero		1


	//   ....[151]....
        /*0a64*/ 	.word	0x00007840
        /*0a68*/ 	.word	0x00000002
        /*0a6c*/ 	.word	0x000001a0
        /*0a70*/ 	.short	0x010a
        /*0a72*/ 	.byte	0xff
	.zero		1


	//   ....[152]....
        /*0a74*/ 	.word	0x00007900
        /*0a78*/ 	.word	0x00000002
        /*0a7c*/ 	.word	0x000001a0
        /*0a80*/ 	.short	0x010a
        /*0a82*/ 	.byte	0xff
	.zero		1


	//   ....[153]....
        /*0a84*/ 	.word	0x00007cb0
        /*0a88*/ 	.word	0x000000ff
        /*0a8c*/ 	.word	0x00000000
        /*0a90*/ 	.short	0x0101
        /*0a92*/ 	.byte	0x04
	.zero		1


	//   ....[154]....
        /*0a94*/ 	.word	0x00008200
        /*0a98*/ 	.word	0x00000000
        /*0a9c*/ 	.word	0x00000000
        /*0aa0*/ 	.short	0x0101
        /*0aa2*/ 	.byte	0xff
	.zero		1


	//   ....[155]....
        /*0aa4*/ 	.word	0x000084b0
        /*0aa8*/ 	.word	0x000000ff
        /*0aac*/ 	.word	0x00000000
        /*0ab0*/ 	.short	0x0101
        /*0ab2*/ 	.byte	0x04
	.zero		1


	//   ....[156]....
        /*0ab4*/ 	.word	0x000084d0
        /*0ab8*/ 	.word	0x00000000
        /*0abc*/ 	.word	0x00000250
        /*0ac0*/ 	.short	0x010a
        /*0ac2*/ 	.byte	0xff
	.zero		1


	//   ....[157]....
        /*0ac4*/ 	.word	0x00008530
        /*0ac8*/ 	.word	0x00000000
        /*0acc*/ 	.word	0x000000d0
        /*0ad0*/ 	.short	0x010a
        /*0ad2*/ 	.byte	0xff
	.zero		1


	//   ....[158]....
        /*0ad4*/ 	.word	0x00008590
        /*0ad8*/ 	.word	0x00000000
        /*0adc*/ 	.word	0x000000d0
        /*0ae0*/ 	.short	0x010a
        /*0ae2*/ 	.byte	0xff
	.zero		1


	//   ....[159]....
        /*0ae4*/ 	.word	0x000085e0
        /*0ae8*/ 	.word	0x00000003
        /*0aec*/ 	.word	0x000001e0
        /*0af0*/ 	.short	0x010a
        /*0af2*/ 	.byte	0xff
	.zero		1


	//   ....[160]....
        /*0af4*/ 	.word	0x00008640
        /*0af8*/ 	.word	0x00000000
        /*0afc*/ 	.word	0x00000000
        /*0b00*/ 	.short	0x010a
        /*0b02*/ 	.byte	0xff
	.zero		1


	//   ....[161]....
        /*0b04*/ 	.word	0x000086a0
        /*0b08*/ 	.word	0x00000000
        /*0b0c*/ 	.word	0x00000000
        /*0b10*/ 	.short	0x010a
        /*0b12*/ 	.byte	0xff
	.zero		1


	//   ....[162]....
        /*0b14*/ 	.word	0x00008700
        /*0b18*/ 	.word	0x00000000
        /*0b1c*/ 	.word	0x00000000
        /*0b20*/ 	.short	0x010a
        /*0b22*/ 	.byte	0xff
	.zero		1


	//   ....[163]....
        /*0b24*/ 	.word	0x00008760
        /*0b28*/ 	.word	0x00000000
        /*0b2c*/ 	.word	0x00000000
        /*0b30*/ 	.short	0x010a
        /*0b32*/ 	.byte	0xff
	.zero		1


	//   ....[164]....
        /*0b34*/ 	.word	0x000087c0
        /*0b38*/ 	.word	0x00000000
        /*0b3c*/ 	.word	0x00000000
        /*0b40*/ 	.short	0x010a
        /*0b42*/ 	.byte	0xff
	.zero		1


	//   ....[165]....
        /*0b44*/ 	.word	0x00008820
        /*0b48*/ 	.word	0x00000000
        /*0b4c*/ 	.word	0x00000000
        /*0b50*/ 	.short	0x010a
        /*0b52*/ 	.byte	0xff
	.zero		1


	//   ....[166]....
        /*0b54*/ 	.word	0x00008880
        /*0b58*/ 	.word	0x00000000
        /*0b5c*/ 	.word	0x00000000
        /*0b60*/ 	.short	0x010a
        /*0b62*/ 	.byte	0xff
	.zero		1


	//   ....[167]....
        /*0b64*/ 	.word	0x000088e0
        /*0b68*/ 	.word	0x00000000
        /*0b6c*/ 	.word	0x00000000
        /*0b70*/ 	.short	0x010a
        /*0b72*/ 	.byte	0xff
	.zero		1


	//   ....[168]....
        /*0b74*/ 	.word	0x00008940
        /*0b78*/ 	.word	0x00000000
        /*0b7c*/ 	.word	0x00000000
        /*0b80*/ 	.short	0x010a
        /*0b82*/ 	.byte	0xff
	.zero		1


	//   ....[169]....
        /*0b84*/ 	.word	0x000089a0
        /*0b88*/ 	.word	0x00000000
        /*0b8c*/ 	.word	0x00000000
        /*0b90*/ 	.short	0x010a
        /*0b92*/ 	.byte	0xff
	.zero		1


	//   ....[170]....
        /*0b94*/ 	.word	0x00008a00
        /*0b98*/ 	.word	0x00000000
        /*0b9c*/ 	.word	0x00000000
        /*0ba0*/ 	.short	0x010a
        /*0ba2*/ 	.byte	0xff
	.zero		1


	//   ....[171]....
        /*0ba4*/ 	.word	0x00008a60
        /*0ba8*/ 	.word	0x00000000
        /*0bac*/ 	.word	0x00000000
        /*0bb0*/ 	.short	0x010a
        /*0bb2*/ 	.byte	0xff
	.zero		1


	//   ....[172]....
        /*0bb4*/ 	.word	0x00008ac0
        /*0bb8*/ 	.word	0x00000000
        /*0bbc*/ 	.word	0x00000000
        /*0bc0*/ 	.short	0x010a
        /*0bc2*/ 	.byte	0xff
	.zero		1


	//   ....[173]....
        /*0bc4*/ 	.word	0x00008b20
        /*0bc8*/ 	.word	0x00000000
        /*0bcc*/ 	.word	0x00000000
        /*0bd0*/ 	.short	0x010a
        /*0bd2*/ 	.byte	0xff
	.zero		1


	//   ....[174]....
        /*0bd4*/ 	.word	0x00008b80
        /*0bd8*/ 	.word	0x00000000
        /*0bdc*/ 	.word	0x00000000
        /*0be0*/ 	.short	0x010a
        /*0be2*/ 	.byte	0xff
	.zero		1


	//   ....[175]....
        /*0be4*/ 	.word	0x00008be0
        /*0be8*/ 	.word	0x00000000
        /*0bec*/ 	.word	0x00000000
        /*0bf0*/ 	.short	0x010a
        /*0bf2*/ 	.byte	0xff
	.zero		1


	//   ....[176]....
        /*0bf4*/ 	.word	0x00008c40
        /*0bf8*/ 	.word	0x00000000
        /*0bfc*/ 	.word	0x00000000
        /*0c00*/ 	.short	0x010a
        /*0c02*/ 	.byte	0xff
	.zero		1


	//   ....[177]....
        /*0c04*/ 	.word	0x00008ca0
        /*0c08*/ 	.word	0x00000000
        /*0c0c*/ 	.word	0x00000000
        /*0c10*/ 	.short	0x010a
        /*0c12*/ 	.byte	0xff
	.zero		1


	//   ....[178]....
        /*0c14*/ 	.word	0x00008d00
        /*0c18*/ 	.word	0x00000000
        /*0c1c*/ 	.word	0x00000000
        /*0c20*/ 	.short	0x010a
        /*0c22*/ 	.byte	0xff
	.zero		1


	//   ....[179]....
        /*0c24*/ 	.word	0x00008d60
        /*0c28*/ 	.word	0x00000000
        /*0c2c*/ 	.word	0x00000000
        /*0c30*/ 	.short	0x010a
        /*0c32*/ 	.byte	0xff
	.zero		1


	//   ....[180]....
        /*0c34*/ 	.word	0x00008dc0
        /*0c38*/ 	.word	0x00000000
        /*0c3c*/ 	.word	0x00000000
        /*0c40*/ 	.short	0x010a
        /*0c42*/ 	.byte	0xff
	.zero		1


	//   ....[181]....
        /*0c44*/ 	.word	0x00008e20
        /*0c48*/ 	.word	0x00000000
        /*0c4c*/ 	.word	0x00000000
        /*0c50*/ 	.short	0x010a
        /*0c52*/ 	.byte	0xff
	.zero		1


	//   ....[182]....
        /*0c54*/ 	.word	0x00008e80
        /*0c58*/ 	.word	0x00000000
        /*0c5c*/ 	.word	0x00000000
        /*0c60*/ 	.short	0x010a
        /*0c62*/ 	.byte	0xff
	.zero		1


	//   ....[183]....
        /*0c64*/ 	.word	0x00008ee0
        /*0c68*/ 	.word	0x00000000
        /*0c6c*/ 	.word	0x00000000
        /*0c70*/ 	.short	0x010a
        /*0c72*/ 	.byte	0xff
	.zero		1


	//   ....[184]....
        /*0c74*/ 	.word	0x00008f40
        /*0c78*/ 	.word	0x00000000
        /*0c7c*/ 	.word	0x00000000
        /*0c80*/ 	.short	0x010a
        /*0c82*/ 	.byte	0xff
	.zero		1


	//   ....[185]....
        /*0c84*/ 	.word	0x00008f90
        /*0c88*/ 	.word	0x00000002
        /*0c8c*/ 	.word	0x00000240
        /*0c90*/ 	.short	0x010a
        /*0c92*/ 	.byte	0xff
	.zero		1


	//   ....[186]....
        /*0c94*/ 	.word	0x00008ff0
        /*0c98*/ 	.word	0x00000002
        /*0c9c*/ 	.word	0x000001f0
        /*0ca0*/ 	.short	0x010a
        /*0ca2*/ 	.byte	0xff
	.zero		1


	//   ....[187]....
        /*0ca4*/ 	.word	0x00009040
        /*0ca8*/ 	.word	0x00000002
        /*0cac*/ 	.word	0x000001e0
        /*0cb0*/ 	.short	0x010a
        /*0cb2*/ 	.byte	0xff
	.zero		1


	//   ....[188]....
        /*0cb4*/ 	.word	0x000090a0
        /*0cb8*/ 	.word	0x00000000
        /*0cbc*/ 	.word	0x000001f0
        /*0cc0*/ 	.short	0x010a
        /*0cc2*/ 	.byte	0xff
	.zero		1


	//   ....[189]....
        /*0cc4*/ 	.word	0x000090f0
        /*0cc8*/ 	.word	0x00000000
        /*0ccc*/ 	.word	0x000001e0
        /*0cd0*/ 	.short	0x010a
        /*0cd2*/ 	.byte	0xff
	.zero		1


	//   ....[190]....
        /*0cd4*/ 	.word	0x00009150
        /*0cd8*/ 	.word	0x00000002
        /*0cdc*/ 	.word	0x00000220
        /*0ce0*/ 	.short	0x010a
        /*0ce2*/ 	.byte	0xff
	.zero		1


	//   ....[191]....
        /*0ce4*/ 	.word	0x000091b0
        /*0ce8*/ 	.word	0x00000000
        /*0cec*/ 	.word	0x00000000
        /*0cf0*/ 	.short	0x010a
        /*0cf2*/ 	.byte	0xff
	.zero		1


	//   ....[192]....
        /*0cf4*/ 	.word	0x00009210
        /*0cf8*/ 	.word	0x00000000
        /*0cfc*/ 	.word	0x00000000
        /*0d00*/ 	.short	0x010a
        /*0d02*/ 	.byte	0xff
	.zero		1


	//   ....[193]....
        /*0d04*/ 	.word	0x00009270
        /*0d08*/ 	.word	0x00000000
        /*0d0c*/ 	.word	0x00000000
        /*0d10*/ 	.short	0x010a
        /*0d12*/ 	.byte	0xff
	.zero		1


	//   ....[194]....
        /*0d14*/ 	.word	0x000092d0
        /*0d18*/ 	.word	0x00000000
        /*0d1c*/ 	.word	0x00000000
        /*0d20*/ 	.short	0x010a
        /*0d22*/ 	.byte	0xff
	.zero		1


	//   ....[195]....
        /*0d24*/ 	.word	0x00009330
        /*0d28*/ 	.word	0x00000000
        /*0d2c*/ 	.word	0x00000000
        /*0d30*/ 	.short	0x010a
        /*0d32*/ 	.byte	0xff
	.zero		1


	//   ....[196]....
        /*0d34*/ 	.word	0x00009380
        /*0d38*/ 	.word	0x0000000c
        /*0d3c*/ 	.word	0x000001e0
        /*0d40*/ 	.short	0x010a
        /*0d42*/ 	.byte	0xff
	.zero		1


	//   ....[197]....
        /*0d44*/ 	.word	0x000093e0
        /*0d48*/ 	.word	0x00000000
        /*0d4c*/ 	.word	0x000001d8
        /*0d50*/ 	.short	0x010a
        /*0d52*/ 	.byte	0xff
	.zero		1


	//   ....[198]....
        /*0d54*/ 	.word	0x00009440
        /*0d58*/ 	.word	0x00000000
        /*0d5c*/ 	.word	0x000001b8
        /*0d60*/ 	.short	0x010a
        /*0d62*/ 	.byte	0xff
	.zero		1


	//   ....[199]....
        /*0d64*/ 	.word	0x000094a0
        /*0d68*/ 	.word	0x00000006
        /*0d6c*/ 	.word	0x000001b8
        /*0d70*/ 	.short	0x010a
        /*0d72*/ 	.byte	0xff
	.zero		1


	//   ....[200]....
        /*0d74*/ 	.word	0x00009500
        /*0d78*/ 	.word	0x00000000
        /*0d7c*/ 	.word	0x00000000
        /*0d80*/ 	.short	0x010a
        /*0d82*/ 	.byte	0xff
	.zero		1


	//   ....[201]....
        /*0d84*/ 	.word	0x00009560
        /*0d88*/ 	.word	0x00000000
        /*0d8c*/ 	.word	0x00000000
        /*0d90*/ 	.short	0x010a
        /*0d92*/ 	.byte	0xff
	.zero		1


	//   ....[202]....
        /*0d94*/ 	.word	0x000095b0
        /*0d98*/ 	.word	0x00000000
        /*0d9c*/ 	.word	0x000001e0
        /*0da0*/ 	.short	0x010a
        /*0da2*/ 	.byte	0xff
	.zero		1


	//   ....[203]....
        /*0da4*/ 	.word	0x00009600
        /*0da8*/ 	.word	0x00000002
        /*0dac*/ 	.word	0x000001a0
        /*0db0*/ 	.short	0x010a
        /*0db2*/ 	.byte	0xff
	.zero		1


	//   ....[204]....
        /*0db4*/ 	.word	0x00009650
        /*0db8*/ 	.word	0x0000001b
        /*0dbc*/ 	.word	0x00000200
        /*0dc0*/ 	.short	0x010a
        /*0dc2*/ 	.byte	0xff
	.zero		1


	//   ....[205]....
        /*0dc4*/ 	.word	0x000096a0
        /*0dc8*/ 	.word	0x00000002
        /*0dcc*/ 	.word	0x000001a0
        /*0dd0*/ 	.short	0x010a
        /*0dd2*/ 	.byte	0xff
	.zero		1


	//----- nvinfo : EIATTR_NUM_MBARRIERS
	.align		4
.L_47:
        /*0dd4*/ 	.byte	0x03, 0x38
        /*0dd6*/ 	.short	0x004c


	//----- nvinfo : EIATTR_EXIT_INSTR_OFFSETS
	.align		4
        /*0dd8*/ 	.byte	0x04, 0x1c
        /*0dda*/ 	.short	(.L_49 - .L_48)


	//   ....[0]....
.L_48:
        /*0ddc*/ 	.word	0x000039e0


	//   ....[1]....
        /*0de0*/ 	.word	0x00003ed0


	//   ....[2]....
        /*0de4*/ 	.word	0x00003f30


	//   ....[3]....
        /*0de8*/ 	.word	0x00004dc0


	//   ....[4]....
        /*0dec*/ 	.word	0x00005d90


	//   ....[5]....
        /*0df0*/ 	.word	0x00005dd0


	//   ....[6]....
        /*0df4*/ 	.word	0x000083a0


	//   ....[7]....
        /*0df8*/ 	.word	0x00008420


	//   ....[8]....
        /*0dfc*/ 	.word	0x00008450


	//   ....[9]....
        /*0e00*/ 	.word	0x000084c0


	//----- nvinfo : EIATTR_MAX_THREADS
	.align		4
.L_49:
        /*0e04*/ 	.byte	0x04, 0x05
        /*0e06*/ 	.short	(.L_51 - .L_50)
.L_50:
        /*0e08*/ 	.word	0x00000100
        /*0e0c*/ 	.word	0x00000001
        /*0e10*/ 	.word	0x00000001


	//----- nvinfo : EIATTR_CRS_STACK_SIZE
	.align		4
.L_51:
        /*0e14*/ 	.byte	0x04, 0x1e
        /*0e16*/ 	.short	(.L_53 - .L_52)
.L_52:
        /*0e18*/ 	.word	0x00000000


	//----- nvinfo : EIATTR_CBANK_PARAM_SIZE
	.align		4
.L_53:
        /*0e1c*/ 	.byte	0x03, 0x19
        /*0e1e*/ 	.short	0x0800


	//----- nvinfo : EIATTR_PARAM_CBANK
	.align		4
        /*0e20*/ 	.byte	0x04, 0x0a
        /*0e22*/ 	.short	(.L_55 - .L_54)
	.align		4
.L_54:
        /*0e24*/ 	.word	index@(.nv.constant0._ZN7cutlass13device_kernelINS_4gemm6kernel13GemmUniversalIN4cute5tupleIJiiiiEEENS1_10collective13CollectiveMmaINS1_35MainloopSm100TmaUmmaWarpSpecializedILi26ELi2ELi4ENS5_IJNS4_1CILi1EEENSA_ILi8EEESB_EEEEENS5_IJNSA_ILi64EEESF_NSA_ILi32EEEEEENS_6half_tENS5_IJlSB_lEEESI_SJ_NS4_8TiledMMAINS4_8MMA_AtomIJNS4_20SM100_MMA_F16BF16_SSISI_SI_fLi64ELi64ELNS4_4UMMA5MajorE0ELSO_0ELNSN_7ScaleInE0ELSP_0EEEEEENS4_6LayoutINS5_IJSB_SB_SB_EEENS5_IJNSA_ILi0EEESU_SU_EEEEENS5_IJNS4_10UnderscoreESX_SX_EEEEENS4_23SM90_TMA_LOAD_MULTICASTENS4_14ComposedLayoutINS4_7SwizzleILi2ELi4ELi3EEENS4_18smem_ptr_flag_bitsILi16EEENSS_INS5_IJSC_SG_EEENS5_IJSG_SB_EEEEEEEvNS4_8identityENS4_13SM90_TMA_LOADES19_vS1A_EENS_8epilogue10collective18CollectiveEpilogueINS1D_23Sm100TmaWarpSpecializedILi3ELi2ELi16ELb1ELb0EEEJSH_NS5_IJNSS_ISF_SB_EENSS_ISG_SB_EEEEESI_SJ_SI_SJ_NS1D_6fusion15FusionCallbacksIS1H_NS1L_17LinearCombinationISI_fSI_fLNS_15FloatRoundStyleE2EEESH_S1K_JEEENS4_5SM1004TMEM4LOAD26SM100_TMEM_LOAD_16dp256b4xES1B_S19_NS4_17SM75_U32x4_LDSM_NENS4_14SM90_TMA_STOREES19_NS4_17SM90_U32x4_STSM_NENS4_39AutoVectorizingCopyWithAssumedAlignmentILi128EEEEEEvvEEEEvNT_6ParamsE)
        /*0e28*/ 	.short	0x0380
        /*0e2a*/ 	.short	0x0800


	//----- nvinfo : EIATTR_SW_WAR
	.align		4
.L_55:
        /*0e2c*/ 	.byte	0x04, 0x36
        /*0e2e*/ 	.short	(.L_57 - .L_56)
.L_56:
        /*0e30*/ 	.word	0x00000008
.L_57:


//--------------------- .nv.callgraph             --------------------------
	.section	.nv.callgraph,"",@"SHT_CUDA_CALLGRAPH"
	.align	4
	.sectionentsize	8
	.align		4
        /*0000*/ 	.word	0x00000000
	.align		4
        /*0004*/ 	.word	0xffffffff
	.align		4
        /*0008*/ 	.word	index@(_ZN7cutlass13device_kernelINS_4gemm6kernel13GemmUniversalIN4cute5tupleIJiiiiEEENS1_10collective13CollectiveMmaINS1_35MainloopSm100TmaUmmaWarpSpecializedILi26ELi2ELi4ENS5_IJNS4_1CILi1EEENSA_ILi8EEESB_EEEEENS5_IJNSA_ILi64EEESF_NSA_ILi32EEEEEENS_6half_tENS5_IJlSB_lEEESI_SJ_NS4_8TiledMMAINS4_8MMA_AtomIJNS4_20SM100_MMA_F16BF16_SSISI_SI_fLi64ELi64ELNS4_4UMMA5MajorE0ELSO_0ELNSN_7ScaleInE0ELSP_0EEEEEENS4_6LayoutINS5_IJSB_SB_SB_EEENS5_IJNSA_ILi0EEESU_SU_EEEEENS5_IJNS4_10UnderscoreESX_SX_EEEEENS4_23SM90_TMA_LOAD_MULTICASTENS4_14ComposedLayoutINS4_7SwizzleILi2ELi4ELi3EEENS4_18smem_ptr_flag_bitsILi16EEENSS_INS5_IJSC_SG_EEENS5_IJSG_SB_EEEEEEEvNS4_8identityENS4_13SM90_TMA_LOADES19_vS1A_EENS_8epilogue10collective18CollectiveEpilogueINS1D_23Sm100TmaWarpSpecializedILi3ELi2ELi16ELb1ELb0EEEJSH_NS5_IJNSS_ISF_SB_EENSS_ISG_SB_EEEEESI_SJ_SI_SJ_NS1D_6fusion15FusionCallbacksIS1H_NS1L_17LinearCombinationISI_fSI_fLNS_15FloatRoundStyleE2EEESH_S1K_JEEENS4_5SM1004TMEM4LOAD26SM100_TMEM_LOAD_16dp256b4xES1B_S19_NS4_17SM75_U32x4_LDSM_NENS4_14SM90_TMA_STOREES19_NS4_17SM90_U32x4_STSM_NENS4_39AutoVectorizingCopyWithAssumedAlignmentILi128EEEEEEvvEEEEvNT_6ParamsE)
	.align		4
        /*000c*/ 	.word	index@(__assertfail)
	.align		4
        /*0010*/ 	.word	0x00000000
	.align		4
        /*0014*/ 	.word	0xfffffffe
	.align		4
        /*0018*/ 	.word	0x00000000
	.align		4
        /*001c*/ 	.word	0xfffffffd
	.align		4
        /*0020*/ 	.word	0x00000000
	.align		4
        /*0024*/ 	.word	0xfffffffc


//--------------------- .nv.constant4             --------------------------
	.section	.nv.constant4,"a",@progbits
	.align	8
	.align		8
.nv.constant4:
        /*0000*/ 	.dword	__assertfail
	.align		8
        /*0008*/ 	.dword	__unnamed_1
	.align		8
        /*0010*/ 	.dword	__unnamed_2
	.align		8
        /*0018*/ 	.dword	_ZN40_INTERNAL_9e0febb1_4_k_cu_f4b75545_264594cuda3std3__45__cpo5beginE
	.align		8
        /*0020*/ 	.dword	_ZN40_INTERNAL_9e0febb1_4_k_cu_f4b75545_264594cuda3std3__45__cpo3endE
	.align		8
        /*0028*/ 	.dword	_ZN40_INTERNAL_9e0febb1_4_k_cu_f4b75545_264594cuda3std3__45__cpo6cbeginE
	.align		8
        /*0030*/ 	.dword	_ZN40_INTERNAL_9e0febb1_4_k_cu_f4b75545_264594cuda3std3__45__cpo4cendE
	.align		8
        /*0038*/ 	.dword	_ZN40_INTERNAL_9e0febb1_4_k_cu_f4b75545_264594cuda3std3__442_GLOBAL__N__9e0febb1_4_k_cu_f4b75545_264596ignoreE
	.align		8
        /*0040*/ 	.dword	_ZN40_INTERNAL_9e0febb1_4_k_cu_f4b75545_264594cuda3std3__419piecewise_constructE
	.align		8
        /*0048*/ 	.dword	_ZN40_INTERNAL_9e0febb1_4_k_cu_f4b75545_264594cuda3std3__48in_placeE
	.align		8
        /*0050*/ 	.dword	_ZN40_INTERNAL_9e0febb1_4_k_cu_f4b75545_264594cuda3std6ranges3__45__cpo4swapE
	.align		8
        /*0058*/ 	.dword	_ZN40_INTERNAL_9e0febb1_4_k_cu_f4b75545_264594cuda3std6ranges3__45__cpo9iter_moveE
	.align		8
        /*0060*/ 	.dword	_ZN40_INTERNAL_9e0febb1_4_k_cu_f4b75545_264594cute7productE
	.align		8
        /*0068*/ 	.dword	_ZN40_INTERNAL_9e0febb1_4_k_cu_f4b75545_264594cute1_E
	.align		8
        /*0070*/ 	.dword	$str$25
	.align		8
        /*0078*/ 	.dword	$str$26
	.align		8
        /*0080*/ 	.dword	$str$27
	.align		8
        /*0088*/ 	.dword	$str$28


//--------------------- .text._ZN7cutlass13device_kernelINS_4gemm6kernel13GemmUniversalIN4cute5tupleIJiiiiEEENS1_10collective13CollectiveMmaINS1_35MainloopSm100TmaUmmaWarpSpecializedILi26ELi2ELi4ENS5_IJNS4_1CILi1EEENSA_ILi8EEESB_EEEEENS5_IJNSA_ILi64EEESF_NSA_ILi32EEEEEENS_6half_tENS5_IJlSB_lEEESI_SJ_NS4_8TiledMMAINS4_8MMA_AtomIJNS4_20SM100_MMA_F16BF16_SSISI_SI_fLi64ELi64ELNS4_4UMMA5MajorE0ELSO_0ELNSN_7ScaleInE0ELSP_0EEEEEENS4_6LayoutINS5_IJSB_SB_SB_EEENS5_IJNSA_ILi0EEESU_SU_EEEEENS5_IJNS4_10UnderscoreESX_SX_EEEEENS4_23SM90_TMA_LOAD_MULTICASTENS4_14ComposedLayoutINS4_7SwizzleILi2ELi4ELi3EEENS4_18smem_ptr_flag_bitsILi16EEENSS_INS5_IJSC_SG_EEENS5_IJSG_SB_EEEEEEEvNS4_8identityENS4_13SM90_TMA_LOADES19_vS1A_EENS_8epilogue10collective18CollectiveEpilogueINS1D_23Sm100TmaWarpSpecializedILi3ELi2ELi16ELb1ELb0EEEJSH_NS5_IJNSS_ISF_SB_EENSS_ISG_SB_EEEEESI_SJ_SI_SJ_NS1D_6fusion15FusionCallbacksIS1H_NS1L_17LinearCombinationISI_fSI_fLNS_15FloatRoundStyleE2EEESH_S1K_JEEENS4_5SM1004TMEM4LOAD26SM100_TMEM_LOAD_16dp256b4xES1B_S19_NS4_17SM75_U32x4_LDSM_NENS4_14SM90_TMA_STOREES19_NS4_17SM90_U32x4_STSM_NENS4_39AutoVectorizingCopyWithAssumedAlignmentILi128EEEEEEvvEEEEvNT_6ParamsE --------------------------
	.section	.text._ZN7cutlass13device_kernelINS_4gemm6kernel13GemmUniversalIN4cute5tupleIJiiiiEEENS1_10collective13CollectiveMmaINS1_35MainloopSm100TmaUmmaWarpSpecializedILi26ELi2ELi4ENS5_IJNS4_1CILi1EEENSA_ILi8EEESB_EEEEENS5_IJNSA_ILi64EEESF_NSA_ILi32EEEEEENS_6half_tENS5_IJlSB_lEEESI_SJ_NS4_8TiledMMAINS4_8MMA_AtomIJNS4_20SM100_MMA_F16BF16_SSISI_SI_fLi64ELi64ELNS4_4UMMA5MajorE0ELSO_0ELNSN_7ScaleInE0ELSP_0EEEEEENS4_6LayoutINS5_IJSB_SB_SB_EEENS5_IJNSA_ILi0EEESU_SU_EEEEENS5_IJNS4_10UnderscoreESX_SX_EEEEENS4_23SM90_TMA_LOAD_MULTICASTENS4_14ComposedLayoutINS4_7SwizzleILi2ELi4ELi3EEENS4_18smem_ptr_flag_bitsILi16EEENSS_INS5_IJSC_SG_EEENS5_IJSG_SB_EEEEEEEvNS4_8identityENS4_13SM90_TMA_LOADES19_vS1A_EENS_8epilogue10collective18CollectiveEpilogueINS1D_23Sm100TmaWarpSpecializedILi3ELi2ELi16ELb1ELb0EEEJSH_NS5_IJNSS_ISF_SB_EENSS_ISG_SB_EEEEESI_SJ_SI_SJ_NS1D_6fusion15FusionCallbacksIS1H_NS1L_17LinearCombinationISI_fSI_fLNS_15FloatRoundStyleE2EEESH_S1K_JEEENS4_5SM1004TMEM4LOAD26SM100_TMEM_LOAD_16dp256b4xES1B_S19_NS4_17SM75_U32x4_LDSM_NENS4_14SM90_TMA_STOREES19_NS4_17SM90_U32x4_STSM_NENS4_39AutoVectorizingCopyWithAssumedAlignmentILi128EEEEEEvvEEEEvNT_6ParamsE,"ax",@progbits
	.align	128
.text._ZN7cutlass13device_kernelINS_4gemm6kernel13GemmUniversalIN4cute5tupleIJiiiiEEENS1_10collective13CollectiveMmaINS1_35MainloopSm100TmaUmmaWarpSpecializedILi26ELi2ELi4ENS5_IJNS4_1CILi1EEENSA_ILi8EEESB_EEEEENS5_IJNSA_ILi64EEESF_NSA_ILi32EEEEEENS_6half_tENS5_IJlSB_lEEESI_SJ_NS4_8TiledMMAINS4_8MMA_AtomIJNS4_20SM100_MMA_F16BF16_SSISI_SI_fLi64ELi64ELNS4_4UMMA5MajorE0ELSO_0ELNSN_7ScaleInE0ELSP_0EEEEEENS4_6LayoutINS5_IJSB_SB_SB_EEENS5_IJNSA_ILi0EEESU_SU_EEEEENS5_IJNS4_10UnderscoreESX_SX_EEEEENS4_23SM90_TMA_LOAD_MULTICASTENS4_14ComposedLayoutINS4_7SwizzleILi2ELi4ELi3EEENS4_18smem_ptr_flag_bitsILi16EEENSS_INS5_IJSC_SG_EEENS5_IJSG_SB_EEEEEEEvNS4_8identityENS4_13SM90_TMA_LOADES19_vS1A_EENS_8epilogue10collective18CollectiveEpilogueINS1D_23Sm100TmaWarpSpecializedILi3ELi2ELi16ELb1ELb0EEEJSH_NS5_IJNSS_ISF_SB_EENSS_ISG_SB_EEEEESI_SJ_SI_SJ_NS1D_6fusion15FusionCallbacksIS1H_NS1L_17LinearCombinationISI_fSI_fLNS_15FloatRoundStyleE2EEESH_S1K_JEEENS4_5SM1004TMEM4LOAD26SM100_TMEM_LOAD_16dp256b4xES1B_S19_NS4_17SM75_U32x4_LDSM_NENS4_14SM90_TMA_STOREES19_NS4_17SM90_U32x4_STSM_NENS4_39AutoVectorizingCopyWithAssumedAlignmentILi128EEEEEEvvEEEEvNT_6ParamsE:
        .type           _ZN7cutlass13device_kernelINS_4gemm6kernel13GemmUniversalIN4cute5tupleIJiiiiEEENS1_10collective13CollectiveMmaINS1_35MainloopSm100TmaUmmaWarpSpecializedILi26ELi2ELi4ENS5_IJNS4_1CILi1EEENSA_ILi8EEESB_EEEEENS5_IJNSA_ILi64EEESF_NSA_ILi32EEEEEENS_6half_tENS5_IJlSB_lEEESI_SJ_NS4_8TiledMMAINS4_8MMA_AtomIJNS4_20SM100_MMA_F16BF16_SSISI_SI_fLi64ELi64ELNS4_4UMMA5MajorE0ELSO_0ELNSN_7ScaleInE0ELSP_0EEEEEENS4_6LayoutINS5_IJSB_SB_SB_EEENS5_IJNSA_ILi0EEESU_SU_EEEEENS5_IJNS4_10UnderscoreESX_SX_EEEEENS4_23SM90_TMA_LOAD_MULTICASTENS4_14ComposedLayoutINS4_7SwizzleILi2ELi4ELi3EEENS4_18smem_ptr_flag_bitsILi16EEENSS_INS5_IJSC_SG_EEENS5_IJSG_SB_EEEEEEEvNS4_8identityENS4_13SM90_TMA_LOADES19_vS1A_EENS_8epilogue10collective18CollectiveEpilogueINS1D_23Sm100TmaWarpSpecializedILi3ELi2ELi16ELb1ELb0EEEJSH_NS5_IJNSS_ISF_SB_EENSS_ISG_SB_EEEEESI_SJ_SI_SJ_NS1D_6fusion15FusionCallbacksIS1H_NS1L_17LinearCombinationISI_fSI_fLNS_15FloatRoundStyleE2EEESH_S1K_JEEENS4_5SM1004TMEM4LOAD26SM100_TMEM_LOAD_16dp256b4xES1B_S19_NS4_17SM75_U32x4_LDSM_NENS4_14SM90_TMA_STOREES19_NS4_17SM90_U32x4_STSM_NENS4_39AutoVectorizingCopyWithAssumedAlignmentILi128EEEEEEvvEEEEvNT_6ParamsE,@function
        .size           _ZN7cutlass13device_kernelINS_4gemm6kernel13GemmUniversalIN4cute5tupleIJiiiiEEENS1_10collective13CollectiveMmaINS1_35MainloopSm100TmaUmmaWarpSpecializedILi26ELi2ELi4ENS5_IJNS4_1CILi1EEENSA_ILi8EEESB_EEEEENS5_IJNSA_ILi64EEESF_NSA_ILi32EEEEEENS_6half_tENS5_IJlSB_lEEESI_SJ_NS4_8TiledMMAINS4_8MMA_AtomIJNS4_20SM100_MMA_F16BF16_SSISI_SI_fLi64ELi64ELNS4_4UMMA5MajorE0ELSO_0ELNSN_7ScaleInE0ELSP_0EEEEEENS4_6LayoutINS5_IJSB_SB_SB_EEENS5_IJNSA_ILi0EEESU_SU_EEEEENS5_IJNS4_10UnderscoreESX_SX_EEEEENS4_23SM90_TMA_LOAD_MULTICASTENS4_14ComposedLayoutINS4_7SwizzleILi2ELi4ELi3EEENS4_18smem_ptr_flag_bitsILi16EEENSS_INS5_IJSC_SG_EEENS5_IJSG_SB_EEEEEEEvNS4_8identityENS4_13SM90_TMA_LOADES19_vS1A_EENS_8epilogue10collective18CollectiveEpilogueINS1D_23Sm100TmaWarpSpecializedILi3ELi2ELi16ELb1ELb0EEEJSH_NS5_IJNSS_ISF_SB_EENSS_ISG_SB_EEEEESI_SJ_SI_SJ_NS1D_6fusion15FusionCallbacksIS1H_NS1L_17LinearCombinationISI_fSI_fLNS_15FloatRoundStyleE2EEESH_S1K_JEEENS4_5SM1004TMEM4LOAD26SM100_TMEM_LOAD_16dp256b4xES1B_S19_NS4_17SM75_U32x4_LDSM_NENS4_14SM90_TMA_STOREES19_NS4_17SM90_U32x4_STSM_NENS4_39AutoVectorizingCopyWithAssumedAlignmentILi128EEEEEEvvEEEEvNT_6ParamsE,(.L_x_228 - _ZN7cutlass13device_kernelINS_4gemm6kernel13GemmUniversalIN4cute5tupleIJiiiiEEENS1_10collective13CollectiveMmaINS1_35MainloopSm100TmaUmmaWarpSpecializedILi26ELi2ELi4ENS5_IJNS4_1CILi1EEENSA_ILi8EEESB_EEEEENS5_IJNSA_ILi64EEESF_NSA_ILi32EEEEEENS_6half_tENS5_IJlSB_lEEESI_SJ_NS4_8TiledMMAINS4_8MMA_AtomIJNS4_20SM100_MMA_F16BF16_SSISI_SI_fLi64ELi64ELNS4_4UMMA5MajorE0ELSO_0ELNSN_7ScaleInE0ELSP_0EEEEEENS4_6LayoutINS5_IJSB_SB_SB_EEENS5_IJNSA_ILi0EEESU_SU_EEEEENS5_IJNS4_10UnderscoreESX_SX_EEEEENS4_23SM90_TMA_LOAD_MULTICASTENS4_14ComposedLayoutINS4_7SwizzleILi2ELi4ELi3EEENS4_18smem_ptr_flag_bitsILi16EEENSS_INS5_IJSC_SG_EEENS5_IJSG_SB_EEEEEEEvNS4_8identityENS4_13SM90_TMA_LOADES19_vS1A_EENS_8epilogue10collective18CollectiveEpilogueINS1D_23Sm100TmaWarpSpecializedILi3ELi2ELi16ELb1ELb0EEEJSH_NS5_IJNSS_ISF_SB_EENSS_ISG_SB_EEEEESI_SJ_SI_SJ_NS1D_6fusion15FusionCallbacksIS1H_NS1L_17LinearCombinationISI_fSI_fLNS_15FloatRoundStyleE2EEESH_S1K_JEEENS4_5SM1004TMEM4LOAD26SM100_TMEM_LOAD_16dp256b4xES1B_S19_NS4_17SM75_U32x4_LDSM_NENS4_14SM90_TMA_STOREES19_NS4_17SM90_U32x4_STSM_NENS4_39AutoVectorizingCopyWithAssumedAlignmentILi128EEEEEEvvEEEEvNT_6ParamsE)
        .other          _ZN7cutlass13device_kernelINS_4gemm6kernel13GemmUniversalIN4cute5tupleIJiiiiEEENS1_10collective13CollectiveMmaINS1_35MainloopSm100TmaUmmaWarpSpecializedILi26ELi2ELi4ENS5_IJNS4_1CILi1EEENSA_ILi8EEESB_EEEEENS5_IJNSA_ILi64EEESF_NSA_ILi32EEEEEENS_6half_tENS5_IJlSB_lEEESI_SJ_NS4_8TiledMMAINS4_8MMA_AtomIJNS4_20SM100_MMA_F16BF16_SSISI_SI_fLi64ELi64ELNS4_4UMMA5MajorE0ELSO_0ELNSN_7ScaleInE0ELSP_0EEEEEENS4_6LayoutINS5_IJSB_SB_SB_EEENS5_IJNSA_ILi0EEESU_SU_EEEEENS5_IJNS4_10UnderscoreESX_SX_EEEEENS4_23SM90_TMA_LOAD_MULTICASTENS4_14ComposedLayoutINS4_7SwizzleILi2ELi4ELi3EEENS4_18smem_ptr_flag_bitsILi16EEENSS_INS5_IJSC_SG_EEENS5_IJSG_SB_EEEEEEEvNS4_8identityENS4_13SM90_TMA_LOADES19_vS1A_EENS_8epilogue10collective18CollectiveEpilogueINS1D_23Sm100TmaWarpSpecializedILi3ELi2ELi16ELb1ELb0EEEJSH_NS5_IJNSS_ISF_SB_EENSS_ISG_SB_EEEEESI_SJ_SI_SJ_NS1D_6fusion15FusionCallbacksIS1H_NS1L_17LinearCombinationISI_fSI_fLNS_15FloatRoundStyleE2EEESH_S1K_JEEENS4_5SM1004TMEM4LOAD26SM100_TMEM_LOAD_16dp256b4xES1B_S19_NS4_17SM75_U32x4_LDSM_NENS4_14SM90_TMA_STOREES19_NS4_17SM90_U32x4_STSM_NENS4_39AutoVectorizingCopyWithAssumedAlignmentILi128EEEEEEvvEEEEvNT_6ParamsE,@"STO_CUDA_ENTRY STV_DEFAULT"
_ZN7cutlass13device_kernelINS_4gemm6kernel13GemmUniversalIN4cute5tupleIJiiiiEEENS1_10collective13CollectiveMmaINS1_35MainloopSm100TmaUmmaWarpSpecializedILi26ELi2ELi4ENS5_IJNS4_1CILi1EEENSA_ILi8EEESB_EEEEENS5_IJNSA_ILi64EEESF_NSA_ILi32EEEEEENS_6half_tENS5_IJlSB_lEEESI_SJ_NS4_8TiledMMAINS4_8MMA_AtomIJNS4_20SM100_MMA_F16BF16_SSISI_SI_fLi64ELi64ELNS4_4UMMA5MajorE0ELSO_0ELNSN_7ScaleInE0ELSP_0EEEEEENS4_6LayoutINS5_IJSB_SB_SB_EEENS5_IJNSA_ILi0EEESU_SU_EEEEENS5_IJNS4_10UnderscoreESX_SX_EEEEENS4_23SM90_TMA_LOAD_MULTICASTENS4_14ComposedLayoutINS4_7SwizzleILi2ELi4ELi3EEENS4_18smem_ptr_flag_bitsILi16EEENSS_INS5_IJSC_SG_EEENS5_IJSG_SB_EEEEEEEvNS4_8identityENS4_13SM90_TMA_LOADES19_vS1A_EENS_8epilogue10collective18CollectiveEpilogueINS1D_23Sm100TmaWarpSpecializedILi3ELi2ELi16ELb1ELb0EEEJSH_NS5_IJNSS_ISF_SB_EENSS_ISG_SB_EEEEESI_SJ_SI_SJ_NS1D_6fusion15FusionCallbacksIS1H_NS1L_17LinearCombinationISI_fSI_fLNS_15FloatRoundStyleE2EEESH_S1K_JEEENS4_5SM1004TMEM4LOAD26SM100_TMEM_LOAD_16dp256b4xES1B_S19_NS4_17SM75_U32x4_LDSM_NENS4_14SM90_TMA_STOREES19_NS4_17SM90_U32x4_STSM_NENS4_39AutoVectorizingCopyWithAssumedAlignmentILi128EEEEEEvvEEEEvNT_6ParamsE:
[----:B------:R-:W1:Y:S01]  /*0000*/  LDC R1, c[0x0][0x37c] ;  /* 0x0000df00ff017b82 */ /* 0x000e620000000800 */
[----:B------:R-:W2:Y:S01]  /*0010*/  S2R R55, SR_TID.X ;  /* 0x0000000000377919 */ /* 0x000ea20000002100 */
[----:B------:R-:W3:Y:S01]  /*0020*/  LDCU.64 UR8, c[0x0][0x890] ;  /* 0x00011200ff0877ac */ /* 0x000ee20008000a00 */
[----:B------:R-:W-:Y:S02]  /*0030*/  PRMT R45, RZ, 0x7610, R45 ;  /* 0x00007610ff2d7816 */ /* 0x000fe4000000002d */
[----:B------:R-:W-:Y:S01]  /*0040*/  ELECT P3, URZ, PT ;  /* 0x0000000000ff782f */ /* 0x000fe20003860000 */
[----:B---3--:R-:W-:-:S04]  /*0050*/  UISETP.NE.U32.AND UP0, UPT, UR8, URZ, UPT ;  /* 0x000000ff0800728c */ /* 0x008fc8000bf05070 */
[----:B------:R-:W-:Y:S01]  /*0060*/  UISETP.NE.AND.EX UP0, UPT, UR9, URZ, UPT, UP0 ;  /* 0x000000ff0900728c */ /* 0x000fe2000bf05300 */
[----:B--2---:R-:W-:-:S05]  /*0070*/  SHF.R.U32.HI R46, RZ, 0x5, R55 ;  /* 0x00000005ff2e7819 */ /* 0x004fca0000011637 */
[----:B------:R-:W2:Y:S02]  /*0080*/  SHFL.IDX PT, R0, R46, RZ, 0x1f ;  /* 0x00001fff2e007589 */ /* 0x000ea400000e0000 */
[----:B--2---:R-:W-:Y:S01]  /*0090*/  R2UR UR22, R0 ;  /* 0x00000000001672ca */ /* 0x004fe200000e0000 */
[----:B-1----:R-:W-:-:S14]  /*00a0*/  BRA.U UP0, `(.L_x_0) ;  /* 0x0000000100307547 */ /* 0x002fdc000b800000 */
[----:B------:R-:W1:Y:S02]  /*00b0*/  LDCU.64 UR4, c[0x0][0x888] ;  /* 0x00011100ff0477ac */ /* 0x000e640008000a00 */
[----:B-1----:R-:W-:-:S04]  /*00c0*/  UISETP.NE.U32.AND UP0, UPT, UR4, URZ, UPT ;  /* 0x000000ff0400728c */ /* 0x002fc8000bf05070 */
[----:B------:R-:W-:-:S09]  /*00d0*/  UISETP.NE.AND.EX UP0, UPT, UR5, URZ, UPT, UP0 ;  /* 0x000000ff0500728c */ /* 0x000fd2000bf05300 */
[----:B------:R-:W-:Y:S05]  /*00e0*/  BRA.U !UP0, `(.L_x_1) ;  /* 0x0000000108147547 */ /* 0x000fea000b800000 */
[----:B------:R-:W1:Y:S01]  /*00f0*/  LDC.64 R26, c[0x0][0x888] ;  /* 0x00022200ff1a7b82 */ /* 0x000e620000000a00 */
[----:B------:R-:W1:Y:S02]  /*0100*/  LDCU.64 UR4, c[0x0][0x358] ;  /* 0x00006b00ff0477ac */ /* 0x000e640008000a00 */
[----:B-1----:R1:W5:Y:S01]  /*0110*/  LDG.E R26, desc[UR4][R26.64] ;  /* 0x000000041a1a7981 */ /* 0x002362000c1e1900 */
[----:B------:R-:W-:Y:S01]  /*0120*/  HFMA2 R45, -RZ, RZ, 0, 5.9604644775390625e-08 ;  /* 0x00000001ff2d7431 */ /* 0x000fe200000001ff */
[----:B------:R-:W-:Y:S05]  /*0130*/  BRA `(.L_x_0) ;  /* 0x00000000000c7947 */ /* 0x000fea0003800000 */
.L_x_1:
[----:B------:R-:W1:Y:S01]  /*0140*/  LDCU UR4, c[0x0][0x880] ;  /* 0x00011000ff0477ac */ /* 0x000e620008000800 */
[----:B------:R-:W-:Y:S01]  /*0150*/  HFMA2 R45, -RZ, RZ, 0, 5.9604644775390625e-08 ;  /* 0x00000001ff2d7431 */ /* 0x000fe200000001ff */
[----:B-1----:R-:W-:-:S07]  /*0160*/  MOV R26, UR4 ;  /* 0x00000004001a7c02 */ /* 0x002fce0008000f00 */
.L_x_0:
[----:B------:R-:W2:Y:S02]  /*0170*/  LDCU.64 UR4, c[0x0][0x8b0] ;  /* 0x00011600ff0477ac */ /* 0x000ea40008000a00 */
[----:B--2---:R-:W-:-:S04]  /*0180*/  UISETP.NE.U32.AND UP0, UPT, UR4, URZ, UPT ;  /* 0x000000ff0400728c */ /* 0x004fc8000bf05070 */
[----:B------:R-:W-:-:S09]  /*0190*/  UISETP.NE.AND.EX UP0, UPT, UR5, URZ, UPT, UP0 ;  /* 0x000000ff0500728c */ /* 0x000fd2000bf05300 */
[----:B------:R-:W-:Y:S05]  /*01a0*/  BRA.U UP0, `(.L_x_2) ;  /* 0x0000000100287547 */ /* 0x000fea000b800000 */
[----:B------:R-:W2:Y:S02]  /*01b0*/  LDCU.64 UR4, c[0x0][0x8a8] ;  /* 0x00011500ff0477ac */ /* 0x000ea40008000a00 */
[----:B--2---:R-:W-:-:S04]  /*01c0*/  UISETP.NE.U32.AND UP0, UPT, UR4, URZ, UPT ;  /* 0x000000ff0400728c */ /* 0x004fc8000bf05070 */
[----:B------:R-:W-:-:S09]  /*01d0*/  UISETP.NE.AND.EX UP0, UPT, UR5, URZ, UPT, UP0 ;  /* 0x000000ff0500728c */ /* 0x000fd2000bf05300 */
[----:B------:R-:W-:Y:S05]  /*01e0*/  BRA.U !UP0, `(.L_x_3) ;  /* 0x0000000108107547 */ /* 0x000fea000b800000 */
[----:B------:R-:W2:Y:S01]  /*01f0*/  LDC.64 R24, c[0x0][0x8a8] ;  /* 0x00022a00ff187b82 */ /* 0x000ea20000000a00 */
[----:B------:R-:W2:Y:S02]  /*0200*/  LDCU.64 UR4, c[0x0][0x358] ;  /* 0x00006b00ff0477ac */ /* 0x000ea40008000a00 */
[----:B--2---:R2:W5:Y:S01]  /*0210*/  LDG.E R24, desc[UR4][R24.64] ;  /* 0x0000000418187981 */ /* 0x004562000c1e1900 */
[----:B------:R-:W-:Y:S05]  /*0220*/  BRA `(.L_x_2) ;  /* 0x0000000000087947 */ /* 0x000fea0003800000 */
.L_x_3:
[----:B------:R-:W2:Y:S02]  /*0230*/  LDCU UR4, c[0x0][0x8a0] ;  /* 0x00011400ff0477ac */ /* 0x000ea40008000800 */
[----:B--2---:R-:W-:Y:S02]  /*0240*/  MOV R24, UR4 ;  /* 0x0000000400187c02 */ /* 0x004fe40008000f00 */
.L_x_2:
[----:B------:R-:W-:Y:S01]  /*0250*/  IMAD.U32 R0, RZ, RZ, UR22 ;  /* 0x00000016ff007e24 */ /* 0x000fe2000f8e00ff */
[----:B------:R-:W-:Y:S04]  /*0260*/  BSSY.RECONVERGENT B0, `(.L_x_4) ;  /* 0x000000c000007945 */ /* 0x000fe80003800200 */
[C---:B------:R-:W-:Y:S02]  /*0270*/  ISETP.NE.OR P1, PT, R0.reuse, 0x1, !P3 ;  /* 0x000000010000780c */ /* 0x040fe40005f25670 */
[----:B------:R-:W-:-:S11]  /*0280*/  ISETP.NE.OR P0, PT, R0, 0x3, !P3 ;  /* 0x000000030000780c */ /* 0x000fd60005f05670 */
[----:B------:R-:W-:Y:S05]  /*0290*/  @P1 BRA `(.L_x_5) ;  /* 0x0000000000201947 */ /* 0x000fea0003800000 */
[----:B------:R-:W3:Y:S02]  /*02a0*/  LDCU.64 UR4, c[0x0][0x348] ;  /* 0x00006900ff0477ac */ /* 0x000ee40008000a00 */
[----:B---3--:R-:W-:Y:S02]  /*02b0*/  UIADD3 UR6, UP1, UPT, UR4, 0x80, URZ ;  /* 0x0000008004067890 */ /* 0x008fe4000ff3e0ff */
[----:B------:R-:W-:Y:S02]  /*02c0*/  UIADD3 UR4, UP0, UPT, UR4, 0x180, URZ ;  /* 0x0000018004047890 */ /* 0x000fe4000ff1e0ff */
[----:B------:R-:W-:Y:S02]  /*02d0*/  UIADD3.X UR7, UPT, UPT, URZ, UR5, URZ, UP1, !UPT ;  /* 0x00000005ff077290 */ /* 0x000fe40008ffe4ff */
[----:B------:R-:W-:-:S07]  /*02e0*/  UIADD3.X UR5, UPT, UPT, URZ, UR5, URZ, UP0, !UPT ;  /* 0x00000005ff057290 */ /* 0x000fce00087fe4ff */
[----:B------:R3:W-:Y:S02]  /*02f0*/  UTMACCTL.PF [UR6] ;  /* 0x00000000060079b9 */ /* 0x0007e40008040000 */
[----:B------:R3:W-:Y:S02]  /*0300*/  UTMACCTL.PF [UR4] ;  /* 0x00000000040079b9 */ /* 0x0007e40008040000 */
[----:B---3--:R-:W-:Y:S01]  /*0310*/  NOP ;  /* 0x0000000000007918 */ /* 0x008fe20000000000 */
.L_x_5:
[----:B------:R-:W-:Y:S05]  /*0320*/  BSYNC.RECONVERGENT B0 ;  /* 0x0000000000007941 */ /* 0x000fea0003800200 */
.L_x_4:
[----:B------:R-:W-:Y:S04]  /*0330*/  BSSY.RECONVERGENT B0, `(.L_x_6) ;  /* 0x000000a000007945 */ /* 0x000fe80003800200 */
        /* <DEDUP_REMOVED lines=9> */
.L_x_7:
[----:B------:R-:W-:Y:S05]  /*03d0*/  BSYNC.RECONVERGENT B0 ;  /* 0x0000000000007941 */ /* 0x000fea0003800200 */
.L_x_6:
[----:B------:R-:W3:Y:S01]  /*03e0*/  LDCU.64 UR4, c[0x0][0x888] ;  /* 0x00011100ff0477ac */ /* 0x000ee20008000a00 */
[----:B------:R-:W-:Y:S02]  /*03f0*/  UISETP.EQ.U32.AND UP1, UPT, UR8, URZ, UPT ;  /* 0x000000ff0800728c */ /* 0x000fe4000bf22070 */
[----:B------:R-:W-:Y:S02]  /*0400*/  UPLOP3.LUT UP3, UPT, UPT, UPT, UPT, 0x80, 0x8 ;  /* 0x000000000008789c */ /* 0x000fe40003f6f070 */
[----:B---3--:R-:W-:-:S04]  /*0410*/  UISETP.NE.U32.AND UP0, UPT, UR4, URZ, UPT ;  /* 0x000000ff0400728c */ /* 0x008fc8000bf05070 */
[----:B------:R-:W-:-:S04]  /*0420*/  UISETP.NE.AND.EX UP0, UPT, UR5, URZ, UPT, UP0 ;  /* 0x000000ff0500728c */ /* 0x000fc8000bf05300 */
[----:B------:R-:W-:-:S04]  /*0430*/  UISETP.EQ.OR.EX UP2, UPT, UR9, URZ, !UP0, UP1 ;  /* 0x000000ff0900728c */ /* 0x000fc8000c742710 */
[----:B------:R-:W-:-:S06]  /*0440*/  UP2UR UR4, UPR, URZ, 0x4 ;  /* 0x00000004ff047883 */ /* 0x000fcc0008000000 */
[----:B------:R-:W-:Y:S01]  /*0450*/  MOV R49, UR4 ;  /* 0x0000000400317c02 */ /* 0x000fe20008000f00 */
[----:B------:R-:W-:Y:S06]  /*0460*/  BRA.U !UP2, `(.L_x_8) ;  /* 0x000000010a207547 */ /* 0x000fec000b800000 */
[----:B------:R-:W-:Y:S01]  /*0470*/  UISETP.NE.U32.AND UP1, UPT, UR8, URZ, UPT ;  /* 0x000000ff0800728c */ /* 0x000fe2000bf25070 */
[----:B-----5:R-:W-:Y:S01]  /*0480*/  FSETP.NEU.AND P0, PT, R26, RZ, PT ;  /* 0x000000ff1a00720b */ /* 0x020fe20003f0d000 */
[----:B------:R-:W-:Y:S02]  /*0490*/  USEL UR4, URZ, 0xffffffff, UP0 ;  /* 0xffffffffff047887 */ /* 0x000fe40008000000 */
[----:B------:R-:W-:-:S10]  /*04a0*/  UISETP.NE.AND.EX UP1, UPT, UR9, URZ, UPT, UP1 ;  /* 0x000000ff0900728c */ /* 0x000fd4000bf25310 */
[----:B------:R-:W-:Y:S01]  /*04b0*/  VOTEU.ANY UP0, P0 ;  /* 0x0000000000ff7886 */ /* 0x000fe20000000100 */
[----:B------:R-:W-:-:S04]  /*04c0*/  @!UP1 USEL UR4, URZ, 0xffffffff, UP0 ;  /* 0xffffffffff049887 */ /* 0x000fc80008000000 */
[----:B------:R-:W-:-:S04]  /*04d0*/  ULOP3.LUT UR4, UR4, 0x1, URZ, 0xc0, !UPT ;  /* 0x0000000104047892 */ /* 0x000fc8000f8ec0ff */
[----:B------:R-:W-:-:S11]  /*04e0*/  UISETP.NE.U32.AND UP3, UPT, UR4, 0x1, UPT ;  /* 0x000000010400788c */ /* 0x000fd6000bf65070 */
.L_x_8:
[----:B------:R-:W3:Y:S01]  /*04f0*/  SHFL.IDX PT, R2, R46, RZ, 0x1f ;  /* 0x00001fff2e027589 */ /* 0x000ee200000e0000 */
[----:B------:R-:W-:-:S04]  /*0500*/  UISETP.NE.AND UP0, UPT, UR22, 0x2, UPT ;  /* 0x000000021600788c */ /* 0x000fc8000bf05270 */
[----:B------:R-:W-:Y:S01]  /*0510*/  USEL UR37, URZ, 0x1, UP0 ;  /* 0x00000001ff257887 */ /* 0x000fe20008000000 */
[----:B---3--:R-:W-:-:S13]  /*0520*/  ISETP.NE.AND P0, PT, R2, RZ, PT ;  /* 0x000000ff0200720c */ /* 0x008fda0003f05270 */
[----:B------:R-:W-:Y:S05]  /*0530*/  @P0 BRA `(.L_x_9) ;  /* 0x0000000400140947 */ /* 0x000fea0003800000 */
[----:B------:R-:W-:Y:S01]  /*0540*/  ELECT P0, URZ, PT ;  /* 0x0000000000ff782f */ /* 0x000fe20003800000 */
[----:B------:R-:W-:-:S12]  /*0550*/  BSSY.RECONVERGENT B0, `(.L_x_9) ;  /* 0x0000043000007945 */ /* 0x000fd80003800200 */
[----:B------:R-:W-:Y:S05]  /*0560*/  @!P0 BRA `(.L_x_10) ;  /* 0x0000000400048947 */ /* 0x000fea0003800000 */
[----:B------:R-:W3:Y:S01]  /*0570*/  S2UR UR4, SR_CgaCtaId ;  /* 0x00000000000479c3 */ /* 0x000ee20000008800 */
[----:B------:R-:W-:Y:S01]  /*0580*/  UMOV UR5, 0x400 ;  /* 0x0000040000057882 */ /* 0x000fe20000000000 */
[----:B------:R-:W-:Y:S01]  /*0590*/  UMOV UR8, 0x1 ;  /* 0x0000000100087882 */ /* 0x000fe20000000000 */
[----:B------:R-:W-:Y:S01]  /*05a0*/  UMOV UR6, 0x8 ;  /* 0x0000000800067882 */ /* 0x000fe20000000000 */
[----:B------:R-:W-:-:S04]  /*05b0*/  UIADD3 UR8, UPT, UPT, -UR8, 0x100000, URZ ;  /* 0x0010000008087890 */ /* 0x000fc8000fffe1ff */
[----:B------:R-:W-:Y:S02]  /*05c0*/  USHF.L.U32 UR9, UR8, 0xb, URZ ;  /* 0x0000000b08097899 */ /* 0x000fe400080006ff */
[----:B------:R-:W-:Y:S02]  /*05d0*/  USHF.L.U32 UR8, UR8, 0x1, URZ ;  /* 0x0000000108087899 */ /* 0x000fe400080006ff */
[----:B------:R-:W-:-:S04]  /*05e0*/  UIADD3 UR6, UPT, UPT, -UR6, 0x100000, URZ ;  /* 0x0010000006067890 */ /* 0x000fc8000fffe1ff */
[----:B------:R-:W-:Y:S02]  /*05f0*/  USHF.L.U32 UR7, UR6, 0xb, URZ ;  /* 0x0000000b06077899 */ /* 0x000fe400080006ff */
[----:B------:R-:W-:Y:S02]  /*0600*/  USHF.L.U32 UR6, UR6, 0x1, URZ ;  /* 0x0000000106067899 */ /* 0x000fe400080006ff */
[----:B---3--:R-:W-:Y:S01]  /*0610*/  ULEA UR4, UR4, UR5, 0x18 ;  /* 0x0000000504047291 */ /* 0x008fe2000f8ec0ff */
[----:B------:R-:W3:Y:S11]  /*0620*/  FENCE.VIEW.ASYNC.S ;  /* 0x00000000000073c6 */ /* 0x000ef60000000000 */
[----:B---3--:R3:W4:Y:S01]  /*0630*/  SYNCS.EXCH.64 URZ, [UR4], UR8 ;  /* 0x0000000804ff75b2 */ /* 0x0087220008000100 */
[----:B------:R3:W1:Y:S01]  /*0640*/  SYNCS.EXCH.64 URZ, [UR4+0xd0], UR6 ;  /* 0x0000d00604ff75b2 */ /* 0x0006620008000100 */
        /* <DEDUP_REMOVED lines=49> */
[----:B------:R3:W1:Y:S02]  /*0960*/  SYNCS.EXCH.64 URZ, [UR4+0x198], UR6 ;  /* 0x0001980604ff75b2 */ /* 0x0006640008000100 */
[----:B---34-:R-:W-:Y:S01]  /*0970*/  NOP ;  /* 0x0000000000007918 */ /* 0x018fe20000000000 */
.L_x_10:
[----:B------:R-:W-:Y:S05]  /*0980*/  BSYNC.RECONVERGENT B0 ;  /* 0x0000000000007941 */ /* 0x000fea0003800200 */
.L_x_9:
[----:B------:R-:W3:Y:S01]  /*0990*/  SHFL.IDX PT, R2, R46, RZ, 0x1f ;  /* 0x00001fff2e027589 */ /* 0x000ee200000e0000 */
[----:B------:R-:W-:Y:S01]  /*09a0*/  NOP ;  /* 0x0000000000007918 */ /* 0x000fe20000000000 */
[----:B---3--:R-:W-:-:S13]  /*09b0*/  ISETP.NE.AND P0, PT, R2, 0x1, PT ;  /* 0x000000010200780c */ /* 0x008fda0003f05270 */
[----:B------:R-:W-:Y:S05]  /*09c0*/  @P0 BRA `(.L_x_11) ;  /* 0x0000000000500947 */ /* 0x000fea0003800000 */
        /* <DEDUP_REMOVED lines=9> */
[----:B------:R-:W-:Y:S01]  /*0a60*/  USHF.L.U32 UR6, UR6, 0x1, URZ ;  /* 0x0000000106067899 */ /* 0x000fe200080006ff */
[----:B------:R-:W-:Y:S01]  /*0a70*/  ELECT P0, URZ, PT ;  /* 0x0000000000ff782f */ /* 0x000fe20003800000 */
[----:B---3--:R-:W-:Y:S01]  /*0a80*/  ULEA UR4, UR4, UR5, 0x18 ;  /* 0x0000000504047291 */ /* 0x008fe2000f8ec0ff */
[----:B------:R-:W3:Y:S11]  /*0a90*/  FENCE.VIEW.ASYNC.S ;  /* 0x00000000000073c6 */ /* 0x000ef60000000000 */
[----:B---3--:R3:W4:Y:S01]  /*0aa0*/  SYNCS.EXCH.64 URZ, [UR4+0x1a0], UR8 ;  /* 0x0001a00804ff75b2 */ /* 0x0087220008000100 */
[----:B------:R3:W1:Y:S01]  /*0ab0*/  SYNCS.EXCH.64 URZ, [UR4+0x1b8], UR6 ;  /* 0x0001b80604ff75b2 */ /* 0x0006620008000100 */
[----:B------:R3:W1:Y:S01]  /*0ac0*/  SYNCS.EXCH.64 URZ, [UR4+0x1a8], UR8 ;  /* 0x0001a80804ff75b2 */ /* 0x0006620008000100 */
[----:B------:R3:W1:Y:S01]  /*0ad0*/  SYNCS.EXCH.64 URZ, [UR4+0x1c0], UR6 ;  /* 0x0001c00604ff75b2 */ /* 0x0006620008000100 */
[----:B------:R3:W1:Y:S01]  /*0ae0*/  SYNCS.EXCH.64 URZ, [UR4+0x1b0], UR8 ;  /* 0x0001b00804ff75b2 */ /* 0x0006620008000100 */
[----:B------:R3:W1:Y:S01]  /*0af0*/  SYNCS.EXCH.64 URZ, [UR4+0x1c8], UR6 ;  /* 0x0001c80604ff75b2 */ /* 0x0006620008000100 */
[----:B------:R-:W-:Y:S01]  /*0b00*/  NOP ;  /* 0x0000000000007918 */ /* 0x000fe20000000000 */
.L_x_11:
[----:B------:R-:W2:Y:S01]  /*0b10*/  SHFL.IDX PT, R2, R46, RZ, 0x1f ;  /* 0x00001fff2e027589 */ /* 0x000ea200000e0000 */
[----:B------:R-:W-:Y:S01]  /*0b20*/  NOP ;  /* 0x0000000000007918 */ /* 0x000fe20000000000 */
[----:B--2---:R-:W-:-:S13]  /*0b30*/  ISETP.NE.AND P0, PT, R2, 0x3, PT ;  /* 0x000000030200780c */ /* 0x004fda0003f05270 */
[----:B------:R-:W-:Y:S05]  /*0b40*/  @P0 BRA `(.L_x_12) ;  /* 0x0000000000300947 */ /* 0x000fea0003800000 */
[----:B---3--:R-:W2:Y:S01]  /*0b50*/  S2UR UR6, SR_CgaCtaId ;  /* 0x00000000000679c3 */ /* 0x008ea20000008800 */
[----:B------:R-:W-:Y:S01]  /*0b60*/  UMOV UR4, 0x400 ;  /* 0x0000040000047882 */ /* 0x000fe20000000000 */
[----:B------:R-:W-:Y:S01]  /*0b70*/  UMOV UR5, 0x20 ;  /* 0x0000002000057882 */ /* 0x000fe20000000000 */
[----:B------:R-:W-:Y:S01]  /*0b80*/  ELECT P0, URZ, PT ;  /* 0x0000000000ff782f */ /* 0x000fe20003800000 */
[----:B--2---:R-:W-:Y:S02]  /*0b90*/  ULEA UR6, UR6, UR4, 0x18 ;  /* 0x0000000406067291 */ /* 0x004fe4000f8ec0ff */
[----:B------:R-:W-:-:S04]  /*0ba0*/  UIADD3 UR4, UPT, UPT, -UR5, 0x100000, URZ ;  /* 0x0010000005047890 */ /* 0x000fc8000fffe1ff */
[----:B------:R-:W-:Y:S02]  /*0bb0*/  USHF.L.U32 UR5, UR4, 0xb, URZ ;  /* 0x0000000b04057899 */ /* 0x000fe400080006ff */
[----:B------:R-:W-:Y:S01]  /*0bc0*/  USHF.L.U32 UR4, UR4, 0x1, URZ ;  /* 0x0000000104047899 */ /* 0x000fe200080006ff */
[----:B------:R-:W2:Y:S11]  /*0bd0*/  FENCE.VIEW.ASYNC.S ;  /* 0x00000000000073c6 */ /* 0x000eb60000000000 */
[----:B--2---:R2:W3:Y:S01]  /*0be0*/  SYNCS.EXCH.64 URZ, [UR6+0x1d0], UR4 ;  /* 0x0001d00406ff75b2 */ /* 0x0044e20008000100 */
[----:B------:R2:W1:Y:S01]  /*0bf0*/  SYNCS.EXCH.64 URZ, [UR6+0x1d8], UR4 ;  /* 0x0001d80406ff75b2 */ /* 0x0004620008000100 */
[----:B------:R-:W-:Y:S01]  /*0c00*/  NOP ;  /* 0x0000000000007918 */ /* 0x000fe20000000000 */
.L_x_12:
[----:B------:R-:W4:Y:S01]  /*0c10*/  SHFL.IDX PT, R2, R46, RZ, 0x1f ;  /* 0x00001fff2e027589 */ /* 0x000f2200000e0000 */
[----:B------:R-:W-:Y:S01]  /*0c20*/  NOP ;  /* 0x0000000000007918 */ /* 0x000fe20000000000 */
[----:B----4-:R-:W-:-:S13]  /*0c30*/  ISETP.NE.AND P0, PT, R2, 0x4, PT ;  /* 0x000000040200780c */ /* 0x010fda0003f05270 */
[----:B------:R-:W-:Y:S05]  /*0c40*/  @P0 BRA `(.L_x_13) ;  /* 0x00000000004c0947 */ /* 0x000fea0003800000 */
[----:B--23--:R-:W2:Y:S01]  /*0c50*/  S2UR UR6, SR_CgaCtaId ;  /* 0x00000000000679c3 */ /* 0x00cea20000008800 */
[----:B------:R-:W-:Y:S01]  /*0c60*/  UMOV UR4, 0x720 ;  /* 0x0000072000047882 */ /* 0x000fe20000000000 */
[----:B------:R-:W-:Y:S01]  /*0c70*/  UMOV UR5, 0x400 ;  /* 0x0000040000057882 */ /* 0x000fe20000000000 */
[----:B------:R-:W-:Y:S01]  /*0c80*/  USEL UR4, UR4, 0x620, UP3 ;  /* 0x0000062004047887 */ /* 0x000fe20009800000 */
[----:B------:R-:W-:Y:S01]  /*0c90*/  UMOV UR8, 0x1 ;  /* 0x0000000100087882 */ /* 0x000fe20000000000 */
[----:B------:R-:W-:Y:S01]  /*0ca0*/  ELECT P0, URZ, PT ;  /* 0x0000000000ff782f */ /* 0x000fe20003800000 */
[----:B------:R-:W-:-:S04]  /*0cb0*/  UIADD3 UR8, UPT, UPT, -UR8, 0x100000, URZ ;  /* 0x0010000008087890 */ /* 0x000fc8000fffe1ff */
[----:B------:R-:W-:Y:S02]  /*0cc0*/  USHF.L.U32 UR9, UR8, 0xb, URZ ;  /* 0x0000000b08097899 */ /* 0x000fe400080006ff */
[----:B------:R-:W-:Y:S02]  /*0cd0*/  USHF.L.U32 UR8, UR8, 0x1, URZ ;  /* 0x0000000108087899 */ /* 0x000fe400080006ff */
[----:B--2---:R-:W-:Y:S02]  /*0ce0*/  ULEA UR6, UR6, UR5, 0x18 ;  /* 0x0000000506067291 */ /* 0x004fe4000f8ec0ff */
[----:B------:R-:W-:-:S04]  /*0cf0*/  UIADD3 UR4, UPT, UPT, -UR4, 0x100000, URZ ;  /* 0x0010000004047890 */ /* 0x000fc8000fffe1ff */
[----:B------:R-:W-:Y:S02]  /*0d00*/  USHF.L.U32 UR5, UR4, 0xb, URZ ;  /* 0x0000000b04057899 */ /* 0x000fe400080006ff */
[----:B------:R-:W-:Y:S01]  /*0d10*/  USHF.L.U32 UR4, UR4, 0x1, URZ ;  /* 0x0000000104047899 */ /* 0x000fe200080006ff */
[----:B------:R-:W2:Y:S03]  /*0d20*/  FENCE.VIEW.ASYNC.S ;  /* 0x00000000000073c6 */ /* 0x000ea60000000000 */
[----:B--2---:R4:W2:Y:S08]  /*0d30*/  SYNCS.EXCH.64 URZ, [UR6+0x1e0], UR8 ;  /* 0x0001e00806ff75b2 */ /* 0x0048b00008000100 */
[----:B------:R4:W3:Y:S01]  /*0d40*/  SYNCS.EXCH.64 URZ, [UR6+0x1f0], UR4 ;  /* 0x0001f00406ff75b2 */ /* 0x0008e20008000100 */
[----:B------:R4:W1:Y:S01]  /*0d50*/  SYNCS.EXCH.64 URZ, [UR6+0x1e8], UR8 ;  /* 0x0001e80806ff75b2 */ /* 0x0008620008000100 */
[----:B------:R4:W1:Y:S02]  /*0d60*/  SYNCS.EXCH.64 URZ, [UR6+0x1f8], UR4 ;  /* 0x0001f80406ff75b2 */ /* 0x0008640008000100 */
[----:B----4-:R-:W-:Y:S01]  /*0d70*/  NOP ;  /* 0x0000000000007918 */ /* 0x010fe20000000000 */
.L_x_13:
[----:B------:R-:W4:Y:S01]  /*0d80*/  SHFL.IDX PT, R2, R46, RZ, 0x1f ;  /* 0x00001fff2e027589 */ /* 0x000f2200000e0000 */
[----:B------:R-:W-:Y:S01]  /*0d90*/  NOP ;  /* 0x0000000000007918 */ /* 0x000fe20000000000 */
[----:B----4-:R-:W-:-:S13]  /*0da0*/  ISETP.NE.AND P0, PT, R2, 0x5, PT ;  /* 0x000000050200780c */ /* 0x010fda0003f05270 */
[----:B------:R-:W-:Y:S05]  /*0db0*/  @P0 BRA `(.L_x_14) ;  /* 0x0000000000580947 */ /* 0x000fea0003800000 */
[----:B--23--:R-:W2:Y:S01]  /*0dc0*/  S2UR UR4, SR_CgaCtaId ;  /* 0x00000000000479c3 */ /* 0x00cea20000008800 */
        /* <DEDUP_REMOVED lines=10> */
[----:B--2---:R-:W-:Y:S01]  /*0e70*/  ULEA UR4, UR4, UR5, 0x18 ;  /* 0x0000000504047291 */ /* 0x004fe2000f8ec0ff */
[----:B------:R-:W2:Y:S11]  /*0e80*/  FENCE.VIEW.ASYNC.S ;  /* 0x00000000000073c6 */ /* 0x000eb60000000000 */
[----:B--2---:R4:W2:Y:S01]  /*0e90*/  SYNCS.EXCH.64 URZ, [UR4+0x200], UR8 ;  /* 0x0002000804ff75b2 */ /* 0x0048a20008000100 */
[----:B------:R4:W3:Y:S01]  /*0ea0*/  SYNCS.EXCH.64 URZ, [UR4+0x220], UR6 ;  /* 0x0002200604ff75b2 */ /* 0x0008e20008000100 */
[----:B------:R4:W1:Y:S01]  /*0eb0*/  SYNCS.EXCH.64 URZ, [UR4+0x208], UR8 ;  /* 0x0002080804ff75b2 */ /* 0x0008620008000100 */
[----:B------:R4:W1:Y:S01]  /*0ec0*/  SYNCS.EXCH.64 URZ, [UR4+0x228], UR6 ;  /* 0x0002280604ff75b2 */ /* 0x0008620008000100 */
[----:B------:R4:W1:Y:S01]  /*0ed0*/  SYNCS.EXCH.64 URZ, [UR4+0x210], UR8 ;  /* 0x0002100804ff75b2 */ /* 0x0008620008000100 */
[----:B------:R4:W1:Y:S01]  /*0ee0*/  SYNCS.EXCH.64 URZ, [UR4+0x230], UR6 ;  /* 0x0002300604ff75b2 */ /* 0x0008620008000100 */
[----:B------:R4:W1:Y:S01]  /*0ef0*/  SYNCS.EXCH.64 URZ, [UR4+0x218], UR8 ;  /* 0x0002180804ff75b2 */ /* 0x0008620008000100 */
[----:B------:R4:W1:Y:S02]  /*0f00*/  SYNCS.EXCH.64 URZ, [UR4+0x238], UR6 ;  /* 0x0002380604ff75b2 */ /* 0x0008640008000100 */
[----:B----4-:R-:W-:Y:S01]  /*0f10*/  NOP ;  /* 0x0000000000007918 */ /* 0x010fe20000000000 */
.L_x_14:
[----:B------:R-:W4:Y:S01]  /*0f20*/  SHFL.IDX PT, R2, R46, RZ, 0x1f ;  /* 0x00001fff2e027589 */ /* 0x000f2200000e0000 */
[----:B------:R-:W1:Y:S01]  /*0f30*/  S2UR UR54, SR_CgaCtaId ;  /* 0x00000000003679c3 */ /* 0x000e620000008800 */
[----:B------:R-:W-:Y:S01]  /*0f40*/  NOP ;  /* 0x0000000000007918 */ /* 0x000fe20000000000 */
[----:B----4-:R-:W-:-:S13]  /*0f50*/  ISETP.NE.AND P0, PT, R2, 0x3, PT ;  /* 0x000000030200780c */ /* 0x010fda0003f05270 */
[----:B-1----:R-:W-:Y:S05]  /*0f60*/  @P0 BRA `(.L_x_15) ;  /* 0x0000000000340947 */ /* 0x002fea0003800000 */
[----:B--23--:R-:W-:Y:S01]  /*0f70*/  UMOV UR4, 0x400 ;  /* 0x0000040000047882 */ /* 0x00cfe20000000000 */
[----:B------:R-:W-:Y:S01]  /*0f80*/  UMOV UR6, 0x20 ;  /* 0x0000002000067882 */ /* 0x000fe20000000000 */
[----:B------:R-:W-:Y:S02]  /*0f90*/  ULEA UR4, UR54, UR4, 0x18 ;  /* 0x0000000436047291 */ /* 0x000fe4000f8ec0ff */
[----:B------:R-:W-:-:S04]  /*0fa0*/  UIADD3 UR6, UPT, UPT, -UR6, 0x100000, URZ ;  /* 0x0010000006067890 */ /* 0x000fc8000fffe1ff */
[----:B------:R-:W-:Y:S02]  /*0fb0*/  USHF.L.U32 UR7, UR6, 0xb, URZ ;  /* 0x0000000b06077899 */ /* 0x000fe400080006ff */
[----:B------:R-:W-:Y:S01]  /*0fc0*/  USHF.L.U32 UR6, UR6, 0x1, URZ ;  /* 0x0000000106067899 */ /* 0x000fe200080006ff */
[----:B------:R-:W-:Y:S01]  /*0fd0*/  ELECT P0, URZ, PT ;  /* 0x0000000000ff782f */ /* 0x000fe20003800000 */
[----:B------:R-:W1:Y:S10]  /*0fe0*/  FENCE.VIEW.ASYNC.S ;  /* 0x00000000000073c6 */ /* 0x000e740000000000 */
[----:B-1----:R1:W4:Y:S01]  /*0ff0*/  SYNCS.EXCH.64 URZ, [UR4+0x240], UR6 ;  /* 0x0002400604ff75b2 */ /* 0x0023220008000100 */
[----:B------:R1:W2:Y:S01]  /*1000*/  SYNCS.EXCH.64 URZ, [UR4+0x250], UR6 ;  /* 0x0002500604ff75b2 */ /* 0x0002a20008000100 */
[----:B------:R1:W3:Y:S01]  /*1010*/  SYNCS.EXCH.64 URZ, [UR4+0x248], UR6 ;  /* 0x0002480604ff75b2 */ /* 0x0002e20008000100 */
[----:B------:R1:W1:Y:S01]  /*1020*/  SYNCS.EXCH.64 URZ, [UR4+0x258], UR6 ;  /* 0x0002580604ff75b2 */ /* 0x0002620008000100 */
[----:B------:R-:W-:Y:S01]  /*1030*/  NOP ;  /* 0x0000000000007918 */ /* 0x000fe20000000000 */
.L_x_15:
[----:B-123--:R-:W1:Y:S01]  /*1040*/  LDCU UR4, c[0x0][0x36c] ;  /* 0x00006d80ff0477ac */ /* 0x00ee620008000800 */
[----:B------:R-:W-:Y:S01]  /*1050*/  ISETP.NE.OR P3, PT, R0, 0x2, !P3 ;  /* 0x000000020000780c */ /* 0x000fe20005f65670 */
[----:B------:R-:W-:Y:S01]  /*1060*/  NOP ;  /* 0x0000000000007918 */ /* 0x000fe20000000000 */
[----:B------:R-:W-:Y:S01]  /*1070*/  LOP3.LUT R0, R55, 0x1f, RZ, 0xc0, !PT ;  /* 0x0000001f37007812 */ /* 0x000fe200078ec0ff */
[----:B------:R-:W-:Y:S02]  /*1080*/  UISETP.NE.AND UP4, UPT, UR22, URZ, UPT ;  /* 0x000000ff1600728c */ /* 0x000fe4000bf85270 */
[----:B-1----:R-:W-:-:S09]  /*1090*/  UISETP.EQ.U32.AND UP5, UPT, UR4, 0x1, UPT ;  /* 0x000000010400788c */ /* 0x002fd2000bfa2070 */
[----:B------:R-:W-:Y:S05]  /*10a0*/  BRA.U !UP5, `(.L_x_16) ;  /* 0x000000010d087547 */ /* 0x000fea000b800000 */
[----:B----4-:R-:W-:Y:S01]  /*10b0*/  UCGABAR_ARV ;  /* 0x00000000000079c7 */ /* 0x010fe20008000000 */
[----:B------:R-:W-:Y:S05]  /*10c0*/  BRA `(.L_x_17) ;  /* 0x0000000000047947 */ /* 0x000fea0003800000 */
.L_x_16:
[----:B----4-:R-:W-:Y:S01]  /*10d0*/  NOP ;  /* 0x0000000000007918 */ /* 0x010fe20000000000 */
.L_x_17:
[----:B------:R-:W1:Y:S01]  /*10e0*/  S2UR UR7, SR_CTAID.X ;  /* 0x00000000000779c3 */ /* 0x000e620000002500 */
[----:B------:R-:W-:-:S05]  /*10f0*/  CS2R.32 R48, SR_CgaSize ;  /* 0x0000000000307805 */ /* 0x000fca0000008a00 */
[----:B------:R-:W-:-:S05]  /*1100*/  IMAD R48, R48, -0xa0, RZ ;  /* 0xffffff6030307824 */ /* 0x000fca00078e02ff */
[----:B------:R-:W-:-:S14]  /*1110*/  R2UR UR5, R48 ;  /* 0x00000000300572ca */ /* 0x000fdc00000e0000 */
[----:B------:R-:W2:Y:S01]  /*1120*/  LDCU UR5, c[0x0][UR5+0x2b0] ;  /* 0x00005600050577ac */ /* 0x000ea20008000800 */
[----:B------:R-:W-:-:S05]  /*1130*/  CS2R.32 R48, SR_CgaSize ;  /* 0x0000000000307805 */ /* 0x000fca0000008a00 */
[----:B------:R-:W-:-:S05]  /*1140*/  IMAD R48, R48, -0xa0, RZ ;  /* 0xffffff6030307824 */ /* 0x000fca00078e02ff */
[----:B------:R-:W-:-:S14]  /*1150*/  R2UR UR4, R48 ;  /* 0x00000000300472ca */ /* 0x000fdc00000e0000 */
[----:B------:R-:W3:Y:S01]  /*1160*/  LDCU UR4, c[0x0][UR4+0x2b4] ;  /* 0x00005680040477ac */ /* 0x000ee20008000800 */
[----:B------:R-:W4:Y:S01]  /*1170*/  S2UR UR8, SR_CTAID.Y ;  /* 0x00000000000879c3 */ /* 0x000f220000002600 */
[----:B------:R-:W-:-:S05]  /*1180*/  CS2R.32 R48, SR_CgaSize ;  /* 0x0000000000307805 */ /* 0x000fca0000008a00 */
[----:B------:R-:W-:-:S05]  /*1190*/  IMAD R48, R48, -0xa0, RZ ;  /* 0xffffff6030307824 */ /* 0x000fca00078e02ff */
[----:B------:R-:W-:-:S14]  /*11a0*/  R2UR UR9, R48 ;  /* 0x00000000300972ca */ /* 0x000fdc00000e0000 */
[----:B------:R-:W3:Y:S01]  /*11b0*/  LDCU UR9, c[0x0][UR9+0x2a0] ;  /* 0x00005400090977ac */ /* 0x000ee20008000800 */
[----:B------:R-:W-:-:S05]  /*11c0*/  CS2R.32 R48, SR_CgaSize ;  /* 0x0000000000307805 */ /* 0x000fca0000008a00 */
[----:B------:R-:W-:-:S05]  /*11d0*/  IMAD R48, R48, -0xa0, RZ ;  /* 0xffffff6030307824 */ /* 0x000fca00078e02ff */
[----:B------:R-:W-:-:S14]  /*11e0*/  R2UR UR10, R48 ;  /* 0x00000000300a72ca */ /* 0x000fdc00000e0000 */
[----:B------:R-:W3:Y:S01]  /*11f0*/  LDCU UR10, c[0x0][UR10+0x2a4] ;  /* 0x000054800a0a77ac */ /* 0x000ee20008000800 */
[----:B------:R-:W3:Y:S01]  /*1200*/  S2UR UR36, SR_CTAID.Z ;  /* 0x00000000002479c3 */ /* 0x000ee20000002700 */
[----:B------:R-:W3:Y:S01]  /*1210*/  LDCU UR23, c[0x0][0xb24] ;  /* 0x00016480ff1777ac */ /* 0x000ee20008000800 */
[----:B------:R-:W3:Y:S01]  /*1220*/  LDCU UR40, c[0x0][0xb24] ;  /* 0x00016480ff2877ac */ /* 0x000ee20008000800 */
[----:B-1----:R-:W-:Y:S01]  /*1230*/  I2FP.F32.U32 R3, UR7 ;  /* 0x0000000700037c45 */ /* 0x002fe20008201000 */
[----:B------:R-:W1:Y:S04]  /*1240*/  LDCU UR27, c[0x0][0xb30] ;  /* 0x00016600ff1b77ac */ /* 0x000e680008000800 */
[----:B--2---:R-:W-:Y:S01]  /*1250*/  FMUL R3, R3, UR5 ;  /* 0x0000000503037c20 */ /* 0x004fe20008400000 */
[----:B------:R-:W-:Y:S01]  /*1260*/  USHF.L.U32 UR24, UR54, 0x8, URZ ;  /* 0x0000000836187899 */ /* 0x000fe200080006ff */
[----:B----4-:R-:W-:Y:S01]  /*1270*/  I2FP.F32.U32 R2, UR8 ;  /* 0x0000000800027c45 */ /* 0x010fe20008201000 */
[----:B------:R-:W-:Y:S01]  /*1280*/  UMOV UR26, UR7 ;  /* 0x00000007001a7c82 */ /* 0x000fe20008000000 */
[----:B------:R-:W-:-:S02]  /*1290*/  UMOV UR30, UR8 ;  /* 0x00000008001e7c82 */ /* 0x000fc40008000000 */
[----:B------:R-:W2:Y:S01]  /*12a0*/  F2I.U32.TRUNC.NTZ R3, R3 ;  /* 0x0000000300037305 */ /* 0x000ea2000020f000 */
[----:B---3--:R-:W-:Y:S01]  /*12b0*/  UISETP.GE.AND UP2, UPT, UR23, 0x1, UPT ;  /* 0x000000011700788c */ /* 0x008fe2000bf46270 */
[----:B------:R-:W-:-:S06]  /*12c0*/  FMUL R2, R2, UR4 ;  /* 0x0000000402027c20 */ /* 0x000fcc0008400000 */
[----:B------:R-:W3:Y:S01]  /*12d0*/  F2I.U32.TRUNC.NTZ R2, R2 ;  /* 0x0000000200027305 */ /* 0x000ee2000020f000 */
[----:B--2---:R-:W-:Y:S02]  /*12e0*/  R2UR UR4, R3 ;  /* 0x00000000030472ca */ /* 0x004fe400000e0000 */
[----:B---3--:R-:W-:Y:S02]  /*12f0*/  R2UR UR6, R2 ;  /* 0x00000000020672ca */ /* 0x008fe400000e0000 */
[----:B------:R-:W-:-:S09]  /*1300*/  PRMT R2, RZ, 0x7610, R2 ;  /* 0x00007610ff027816 */ /* 0x000fd20000000002 */
[----:B------:R-:W-:-:S04]  /*1310*/  UIADD3 UR5, UPT, UPT, -UR4, URZ, URZ ;  /* 0x000000ff04057290 */ /* 0x000fc8000fffe1ff */
[----:B------:R-:W-:Y:S02]  /*1320*/  UIMAD UR5, UR9, UR5, UR7 ;  /* 0x00000005090572a4 */ /* 0x000fe4000f8e0207 */
[----:B------:R-:W-:-:S04]  /*1330*/  UIADD3 UR4, UPT, UPT, -UR6, URZ, URZ ;  /* 0x000000ff06047290 */ /* 0x000fc8000fffe1ff */
[----:B------:R-:W-:Y:S01]  /*1340*/  IMAD.U32 R48, RZ, RZ, UR5 ;  /* 0x00000005ff307e24 */ /* 0x000fe2000f8e00ff */
[----:B------:R-:W-:-:S06]  /*1350*/  UIMAD UR4, UR10, UR4, UR8 ;  /* 0x000000040a0472a4 */ /* 0x000fcc000f8e0208 */
[----:B------:R-:W-:Y:S01]  /*1360*/  IMAD.U32 R47, RZ, RZ, UR4 ;  /* 0x00000004ff2f7e24 */ /* 0x000fe2000f8e00ff */
[----:B-1----:R-:W-:Y:S06]  /*1370*/  BRA.U UP4, `(.L_x_18) ;  /* 0x0000000104807547 */ /* 0x002fec000b800000 */
[----:B------:R-:W-:Y:S02]  /*1380*/  R2UR UR9, R47 ;  /* 0x000000002f0972ca */ /* 0x000fe400000e0000 */
[----:B------:R-:W-:-:S11]  /*1390*/  R2UR UR8, R48 ;  /* 0x00000000300872ca */ /* 0x000fd600000e0000 */
[----:B------:R-:W-:Y:S02]  /*13a0*/  UISETP.NE.AND UP0, UPT, UR9, 0x1, UPT ;  /* 0x000000010900788c */ /* 0x000fe4000bf05270 */
[----:B------:R-:W-:Y:S02]  /*13b0*/  UISETP.NE.AND UP1, UPT, UR9, 0x2, UPT ;  /* 0x000000020900788c */ /* 0x000fe4000bf25270 */
[----:B------:R-:W-:Y:S02]  /*13c0*/  USEL UR5, URZ, 0x2, UP0 ;  /* 0x00000002ff057887 */ /* 0x000fe40008000000 */
[----:B------:R-:W-:Y:S02]  /*13d0*/  UISETP.NE.AND UP0, UPT, UR9, 0x3, UPT ;  /* 0x000000030900788c */ /* 0x000fe4000bf05270 */
[----:B------:R-:W-:Y:S02]  /*13e0*/  USEL UR4, URZ, 0x4, UP1 ;  /* 0x00000004ff047887 */ /* 0x000fe40008800000 */
[----:B------:R-:W-:-:S02]  /*13f0*/  UISETP.NE.AND UP1, UPT, UR9, 0x4, UPT ;  /* 0x000000040900788c */ /* 0x000fc4000bf25270 */
[----:B------:R-:W-:Y:S02]  /*1400*/  USEL UR7, URZ, 0x8, UP0 ;  /* 0x00000008ff077887 */ /* 0x000fe40008000000 */
[----:B------:R-:W-:Y:S02]  /*1410*/  UISETP.NE.AND UP0, UPT, UR9, 0x5, UPT ;  /* 0x000000050900788c */ /* 0x000fe4000bf05270 */
[----:B------:R-:W-:Y:S02]  /*1420*/  USEL UR6, URZ, 0x10, UP1 ;  /* 0x00000010ff067887 */ /* 0x000fe40008800000 */
[----:B------:R-:W-:Y:S02]  /*1430*/  UISETP.NE.AND UP1, UPT, UR9, 0x6, UPT ;  /* 0x000000060900788c */ /* 0x000fe4000bf25270 */
[----:B------:R-:W-:Y:S02]  /*1440*/  USEL UR11, URZ, 0x20, UP0 ;  /* 0x00000020ff0b7887 */ /* 0x000fe40008000000 */
[----:B------:R-:W-:-:S02]  /*1450*/  UISETP.NE.AND UP0, UPT, UR9, 0x7, UPT ;  /* 0x000000070900788c */ /* 0x000fc4000bf05270 */
[----:B------:R-:W-:Y:S02]  /*1460*/  USEL UR12, URZ, 0x40, UP1 ;  /* 0x00000040ff0c7887 */ /* 0x000fe40008800000 */
[----:B------:R-:W-:Y:S02]  /*1470*/  UISETP.NE.AND UP1, UPT, UR9, URZ, UPT ;  /* 0x000000ff0900728c */ /* 0x000fe4000bf25270 */
[----:B------:R-:W-:Y:S02]  /*1480*/  USEL UR13, URZ, 0x80, UP0 ;  /* 0x00000080ff0d7887 */ /* 0x000fe40008000000 */
[----:B------:R-:W-:Y:S02]  /*1490*/  UISETP.NE.AND UP0, UPT, UR8, URZ, UPT ;  /* 0x000000ff0800728c */ /* 0x000fe4000bf05270 */
[----:B------:R-:W-:Y:S02]  /*14a0*/  UISETP.EQ.OR UP1, UPT, UR8, URZ, !UP1 ;  /* 0x000000ff0800728c */ /* 0x000fe4000cf22670 */
[----:B------:R-:W-:-:S02]  /*14b0*/  USEL UR9, UR5, 0x2, UP0 ;  /* 0x0000000205097887 */ /* 0x000fc40008000000 */
[----:B------:R-:W-:Y:S02]  /*14c0*/  USEL UR4, UR4, 0x4, UP0 ;  /* 0x0000000404047887 */ /* 0x000fe40008000000 */
[----:B------:R-:W-:Y:S02]  /*14d0*/  USEL UR5, URZ, 0x1, !UP1 ;  /* 0x00000001ff057887 */ /* 0x000fe4000c800000 */
[----:B------:R-:W-:Y:S02]  /*14e0*/  USEL UR10, UR7, 0x8, UP0 ;  /* 0x00000008070a7887 */ /* 0x000fe40008000000 */
[----:B------:R-:W-:Y:S02]  /*14f0*/  USEL UR8, UR6, 0x10, UP0 ;  /* 0x0000001006087887 */ /* 0x000fe40008000000 */
[----:B------:R-:W-:Y:S02]  /*1500*/  UIADD3 UR4, UPT, UPT, UR4, UR9, UR5 ;  /* 0x0000000904047290 */ /* 0x000fe4000fffe005 */
[----:B------:R-:W-:-:S02]  /*1510*/  USEL UR7, UR11, 0x20, UP0 ;  /* 0x000000200b077887 */ /* 0x000fc40008000000 */
[----:B------:R-:W-:Y:S02]  /*1520*/  USEL UR6, UR12, 0x40, UP0 ;  /* 0x000000400c067887 */ /* 0x000fe40008000000 */
[----:B------:R-:W-:Y:S02]  /*1530*/  UIADD3 UR4, UPT, UPT, UR8, UR10, UR4 ;  /* 0x0000000a08047290 */ /* 0x000fe4000fffe004 */
[----:B------:R-:W-:Y:S02]  /*1540*/  USEL UR5, UR13, 0x80, UP0 ;  /* 0x000000800d057887 */ /* 0x000fe40008000000 */
[----:B------:R-:W-:-:S04]  /*1550*/  UIADD3 UR4, UPT, UPT, UR6, UR7, UR4 ;  /* 0x0000000706047290 */ /* 0x000fc8000fffe004 */
[----:B------:R-:W-:-:S06]  /*1560*/  UIADD3 UR4, UPT, UPT, UR4, UR5, URZ ;  /* 0x0000000504047290 */ /* 0x000fcc000fffe0ff */
[----:B------:R-:W-:Y:S02]  /*1570*/  IMAD.U32 R2, RZ, RZ, UR4 ;  /* 0x00000004ff027e24 */ /* 0x000fe4000f8e00ff */
.L_x_18:
[----:B------:R-:W-:Y:S05]  /*1580*/  BRA.U !UP2, `(.L_x_19) ;  /* 0x000000010ad47547 */ /* 0x000fea000b800000 */
[----:B------:R-:W1:Y:S01]  /*1590*/  LDCU.128 UR12, c[0x0][0xb10] ;  /* 0x00016200ff0c77ac */ /* 0x000e620008000c00 */
[----:B------:R-:W2:Y:S01]  /*15a0*/  LDCU UR6, c[0x0][0x370] ;  /* 0x00006e00ff0677ac */ /* 0x000ea20008000800 */
[----:B------:R-:W3:Y:S01]  /*15b0*/  LDCU UR5, c[0x0][0x374] ;  /* 0x00006e80ff0577ac */ /* 0x000ee20008000800 */
[----:B------:R-:W4:Y:S01]  /*15c0*/  LDCU UR25, c[0x0][0xb0c] ;  /* 0x00016180ff1977ac */ /* 0x000f220008000800 */
[----:B------:R-:W4:Y:S01]  /*15d0*/  LDCU UR4, c[0x0][0xb20] ;  /* 0x00016400ff0477ac */ /* 0x000f220008000800 */
[----:B------:R-:W4:Y:S01]  /*15e0*/  LDCU.64 UR8, c[0x0][0xb28] ;  /* 0x00016500ff0877ac */ /* 0x000f220008000a00 */
[----:B-1----:R-:W-:Y:S02]  /*15f0*/  UISETP.NE.AND UP0, UPT, UR14, 0x1, UPT ;  /* 0x000000010e00788c */ /* 0x002fe4000bf05270 */
[----:B---3--:R-:W-:Y:S02]  /*1600*/  UIMAD.WIDE.U32 UR10, UR5, UR15, URZ ;  /* 0x0000000f050a72a5 */ /* 0x008fe4000f8e00ff */
[----:B--2---:R-:W-:-:S02]  /*1610*/  UIMAD.WIDE.U32 UR18, UR6, UR12, URZ ;  /* 0x0000000c061272a5 */ /* 0x004fc4000f8e00ff */
[----:B----4-:R-:W-:Y:S02]  /*1620*/  UISETP.NE.AND UP1, UPT, UR25, 0x1, UPT ;  /* 0x000000011900788c */ /* 0x010fe4000bf25270 */
[----:B------:R-:W-:Y:S01]  /*1630*/  UISETP.NE.AND UP2, UPT, UR23, 0x1, UPT ;  /* 0x000000011700788c */ /* 0x000fe2000bf45270 */
[----:B------:R-:W-:Y:S02]  /*1640*/  UMOV UR10, UR11 ;  /* 0x0000000b000a7c82 */ /* 0x000fe40008000000 */
[----:B------:R-:W-:Y:S01]  /*1650*/  UMOV UR18, UR19 ;  /* 0x0000001300127c82 */ /* 0x000fe20008000000 */
[----:B------:R-:W-:Y:S02]  /*1660*/  @UP0 USHF.R.U32.HI UR5, URZ, UR4, UR10 ;  /* 0x00000004ff050299 */ /* 0x000fe4000801160a */
[----:B------:R-:W-:Y:S02]  /*1670*/  UIMAD.WIDE.U32 UR20, UR30, UR15, URZ ;  /* 0x0000000f1e1472a5 */ /* 0x000fe4000f8e00ff */
[----:B------:R-:W-:-:S02]  /*1680*/  UIMAD.WIDE.U32 UR10, UR5, UR8, URZ ;  /* 0x00000008050a72a5 */ /* 0x000fc4000f8e00ff */
[----:B------:R-:W-:Y:S02]  /*1690*/  @UP1 USHF.R.U32.HI UR6, URZ, UR13, UR18 ;  /* 0x0000000dff061299 */ /* 0x000fe40008011612 */
[----:B------:R-:W-:Y:S02]  /*16a0*/  UIMAD.WIDE.U32 UR16, UR26, UR12, URZ ;  /* 0x0000000c1a1072a5 */ /* 0x000fe4000f8e00ff */
[----:B------:R-:W-:Y:S01]  /*16b0*/  UIMAD.WIDE.U32 UR18, UR6, UR8, URZ ;  /* 0x00000008061272a5 */ /* 0x000fe2000f8e00ff */
[----:B------:R-:W-:Y:S01]  /*16c0*/  UMOV UR20, UR21 ;  /* 0x0000001500147c82 */ /* 0x000fe20008000000 */
[----:B------:R-:W-:Y:S01]  /*16d0*/  UMOV UR10, UR11 ;  /* 0x0000000b000a7c82 */ /* 0x000fe20008000000 */
[----:B------:R-:W-:Y:S02]  /*16e0*/  USHF.R.U32.HI UR20, URZ, UR4, UR20 ;  /* 0x00000004ff147299 */ /* 0x000fe40008011614 */
[----:B------:R-:W-:Y:S02]  /*16f0*/  @UP2 USHF.R.U32.HI UR5, URZ, UR9, UR10 ;  /* 0x00000009ff052299 */ /* 0x000fe4000801160a */
[----:B------:R-:W-:Y:S01]  /*1700*/  UMOV UR7, UR19 ;  /* 0x0000001300077c82 */ /* 0x000fe20008000000 */
[----:B------:R-:W-:Y:S01]  /*1710*/  UMOV UR16, UR17 ;  /* 0x0000001100107c82 */ /* 0x000fe20008000000 */
[----:B------:R-:W-:-:S02]  /*1720*/  @UP2 USHF.R.U32.HI UR6, URZ, UR9, UR7 ;  /* 0x00000009ff062299 */ /* 0x000fc40008011607 */
[----:B------:R-:W-:Y:S02]  /*1730*/  USHF.R.U32.HI UR13, URZ, UR13, UR16 ;  /* 0x0000000dff0d7299 */ /* 0x000fe40008011610 */
[----:B------:R-:W-:Y:S02]  /*1740*/  USEL UR4, UR30, UR20, !UP0 ;  /* 0x000000141e047287 */ /* 0x000fe4000c000000 */
[----:B------:R-:W-:Y:S02]  /*1750*/  UIMAD UR7, UR5, UR23, URZ ;  /* 0x00000017050772a4 */ /* 0x000fe4000f8e02ff */
[----:B------:R-:W-:Y:S02]  /*1760*/  USEL UR5, UR26, UR13, !UP1 ;  /* 0x0000000d1a057287 */ /* 0x000fe4000c800000 */
[----:B------:R-:W-:Y:S02]  /*1770*/  UIMAD UR12, UR6, UR23, URZ ;  /* 0x00000017060c72a4 */ /* 0x000fe4000f8e02ff */
[----:B------:R-:W-:-:S02]  /*1780*/  UISETP.GE.AND UP0, UPT, UR4, UR7, UPT ;  /* 0x000000070400728c */ /* 0x000fc4000bf06270 */
[----:B------:R-:W-:Y:S02]  /*1790*/  UIMAD.WIDE.U32 UR10, UR4, UR8, URZ ;  /* 0x00000008040a72a5 */ /* 0x000fe4000f8e00ff */
[----:B------:R-:W-:Y:S02]  /*17a0*/  UISETP.GE.OR UP0, UPT, UR5, UR12, UP0 ;  /* 0x0000000c0500728c */ /* 0x000fe40008706670 */
[----:B------:R-:W-:Y:S02]  /*17b0*/  UIMAD.WIDE.U32 UR12, UR5, UR8, URZ ;  /* 0x00000008050c72a5 */ /* 0x000fe4000f8e00ff */
[----:B------:R-:W-:Y:S01]  /*17c0*/  UIADD3 UR10, UPT, UPT, -UR4, URZ, URZ ;  /* 0x000000ff040a7290 */ /* 0x000fe2000fffe1ff */
[----:B------:R-:W-:Y:S01]  /*17d0*/  UMOV UR8, UR11 ;  /* 0x0000000b00087c82 */ /* 0x000fe20008000000 */
[----:B------:R-:W-:Y:S02]  /*17e0*/  UIADD3 UR11, UPT, UPT, -UR5, URZ, URZ ;  /* 0x000000ff050b7290 */ /* 0x000fe4000fffe1ff */
[----:B------:R-:W-:-:S03]  /*17f0*/  USHF.R.U32.HI UR8, URZ, UR9, UR8 ;  /* 0x00000009ff087299 */ /* 0x000fc60008011608 */
[----:B------:R-:W-:Y:S01]  /*1800*/  @!UP0 UMOV UR7, UR13 ;  /* 0x0000000d00078c82 */ /* 0x000fe20008000000 */
[----:B------:R-:W-:Y:S02]  /*1810*/  UIMAD UR30, UR14, UR10, UR30 ;  /* 0x0000000a0e1e72a4 */ /* 0x000fe4000f8e021e */
[----:B------:R-:W-:Y:S02]  /*1820*/  USEL UR8, UR4, UR8, !UP2 ;  /* 0x0000000804087287 */ /* 0x000fe4000d000000 */
[----:B------:R-:W-:Y:S02]  /*1830*/  @!UP0 USHF.R.U32.HI UR7, URZ, UR9, UR7 ;  /* 0x00000009ff078299 */ /* 0x000fe40008011607 */
[----:B------:R-:W-:Y:S02]  /*1840*/  UIADD3 UR9, UPT, UPT, -UR8, URZ, URZ ;  /* 0x000000ff08097290 */ /* 0x000fe4000fffe1ff */
[----:B------:R-:W-:Y:S02]  /*1850*/  @!UP0 USEL UR7, UR5, UR7, !UP2 ;  /* 0x0000000705078287 */ /* 0x000fe4000d000000 */
[----:B------:R-:W-:-:S02]  /*1860*/  UIMAD UR9, UR23, UR9, UR4 ;  /* 0x00000009170972a4 */ /* 0x000fc4000f8e0204 */
[----:B------:R-:W-:Y:S02]  /*1870*/  @!UP0 UIADD3 UR8, UPT, UPT, UR8, -UR7, URZ ;  /* 0x8000000708088290 */ /* 0x000fe4000fffe0ff */
[----:B------:R-:W-:Y:S02]  /*1880*/  @!UP0 UIMAD UR6, UR9, UR6, UR7 ;  /* 0x00000006090682a4 */ /* 0x000fe4000f8e0207 */
[----:B------:R-:W-:Y:S02]  /*1890*/  @!UP0 UIMAD UR4, UR8, UR23, UR5 ;  /* 0x00000017080482a4 */ /* 0x000fe4000f8e0205 */
[----:B------:R-:W-:Y:S02]  /*18a0*/  UIMAD UR26, UR25, UR11, UR26 ;  /* 0x0000000b191a72a4 */ /* 0x000fe4000f8e021a */
[----:B------:R-:W-:Y:S01]  /*18b0*/  UIMAD UR30, UR4, UR14, UR30 ;  /* 0x0000000e041e72a4 */ /* 0x000fe2000f8e021e */
[----:B------:R-:W-:Y:S02]  /*18c0*/  @!UP0 UMOV UR5, UR6 ;  /* 0x0000000600058c82 */ /* 0x000fe40008000000 */
[----:B------:R-:W-:-:S12]  /*18d0*/  UIMAD UR26, UR5, UR25, UR26 ;  /* 0x00000019051a72a4 */ /* 0x000fd8000f8e021a */
.L_x_19:
[----:B------:R-:W-:Y:S02]  /*18e0*/  UISETP.NE.AND UP1, UPT, UR27, 0x1, UPT ;  /* 0x000000011b00788c */ /* 0x000fe4000bf25270 */
[----:B------:R-:W-:Y:S02]  /*18f0*/  UISETP.NE.AND UP0, UPT, UR22, 0x2, UPT ;  /* 0x000000021600788c */ /* 0x000fe4000bf05270 */
[----:B------:R-:W-:-:S05]  /*1900*/  ULOP3.LUT UR21, UR24, 0x700, URZ, 0xc0, !UPT ;  /* 0x0000070018157892 */ /* 0x000fca000f8ec0ff */
[----:B------:R-:W-:Y:S07]  /*1910*/  BRA.U UP1, `(.L_x_20) ;  /* 0x0000000101447547 */ /* 0x000fee000b800000 */
[----:B------:R-:W1:Y:S01]  /*1920*/  LDCU.128 UR8, c[0x0][0xb10] ;  /* 0x00016200ff0877ac */ /* 0x000e620008000c00 */
[----:B------:R-:W2:Y:S01]  /*1930*/  LDCU UR12, c[0x0][0xb0c] ;  /* 0x00016180ff0c77ac */ /* 0x000ea20008000800 */
[----:B------:R-:W3:Y:S01]  /*1940*/  LDCU UR13, c[0x0][0xb20] ;  /* 0x00016400ff0d77ac */ /* 0x000ee20008000800 */
[----:B-1----:R-:W-:Y:S02]  /*1950*/  UIMAD.WIDE.U32 UR6, UR26, UR8, URZ ;  /* 0x000000081a0672a5 */ /* 0x002fe4000f8e00ff */
[----:B------:R-:W-:Y:S02]  /*1960*/  UIMAD.WIDE.U32 UR4, UR30, UR11, URZ ;  /* 0x0000000b1e0472a5 */ /* 0x000fe4000f8e00ff */
[----:B--2---:R-:W-:Y:S02]  /*1970*/  UISETP.NE.AND UP2, UPT, UR12, 0x1, UPT ;  /* 0x000000010c00788c */ /* 0x004fe4000bf45270 */
[----:B------:R-:W-:Y:S01]  /*1980*/  UISETP.NE.AND UP1, UPT, UR10, 0x1, UPT ;  /* 0x000000010a00788c */ /* 0x000fe2000bf25270 */
[----:B------:R-:W-:-:S02]  /*1990*/  UMOV UR6, UR7 ;  /* 0x0000000700067c82 */ /* 0x000fc40008000000 */
[----:B------:R-:W-:Y:S01]  /*19a0*/  UMOV UR4, UR5 ;  /* 0x0000000500047c82 */ /* 0x000fe20008000000 */
[----:B------:R-:W-:Y:S02]  /*19b0*/  USHF.R.U32.HI UR6, URZ, UR9, UR6 ;  /* 0x00000009ff067299 */ /* 0x000fe40008011606 */
[----:B---3--:R-:W-:Y:S02]  /*19c0*/  USHF.R.U32.HI UR4, URZ, UR13, UR4 ;  /* 0x0000000dff047299 */ /* 0x008fe40008011604 */
[----:B------:R-:W-:Y:S02]  /*19d0*/  USEL UR5, UR26, UR6, !UP2 ;  /* 0x000000061a057287 */ /* 0x000fe4000d000000 */
[----:B------:R-:W-:-:S04]  /*19e0*/  USEL UR4, UR30, UR4, !UP1 ;  /* 0x000000041e047287 */ /* 0x000fc8000c800000 */
[----:B------:R-:W-:Y:S02]  /*19f0*/  UIADD3 UR6, UPT, UPT, UR5, -UR4, URZ ;  /* 0x8000000405067290 */ /* 0x000fe4000fffe0ff */
[----:B------:R-:W-:Y:S02]  /*1a00*/  UIADD3 UR4, UPT, UPT, -UR5, UR4, URZ ;  /* 0x0000000405047290 */ /* 0x000fe4000fffe1ff */
[----:B------:R-:W-:Y:S02]  /*1a10*/  UIMAD UR30, UR6, UR10, UR30 ;  /* 0x0000000a061e72a4 */ /* 0x000fe4000f8e021e */
[----:B------:R-:W-:-:S12]  /*1a20*/  UIMAD UR26, UR4, UR12, UR26 ;  /* 0x0000000c041a72a4 */ /* 0x000fd8000f8e021a */
.L_x_20:
[----:B------:R-:W-:Y:S05]  /*1a30*/  BRA.U !UP5, `(.L_x_21) ;  /* 0x000000010d0c7547 */ /* 0x000fea000b800000 */
[----:B------:R-:W-:Y:S01]  /*1a40*/  UCGABAR_WAIT ;  /* 0x0000000000007dc7 */ /* 0x000fe20008000000 */
[----:B------:R-:W-:Y:S01]  /*1a50*/  CCTL.IVALL ;  /* 0x00000000ff00798f */ /* 0x000fe20002000000 */
[----:B------:R-:W-:Y:S05]  /*1a60*/  BRA `(.L_x_22) ;  /* 0x0000000000047947 */ /* 0x000fea0003800000 */
.L_x_21:
[----:B------:R-:W-:Y:S06]  /*1a70*/  BAR.SYNC.DEFER_BLOCKING 0x0 ;  /* 0x0000000000007b1d */ /* 0x000fec0000010000 */
.L_x_22:
[----:B------:R-:W-:Y:S05]  /*1a80*/  BRA.U UP0, `(.L_x_23) ;  /* 0x0000001d00dc7547 */ /* 0x000fea000b800000 */
[----:B------:R-:W1:Y:S01]  /*1a90*/  LDCU UR6, c[0x0][0x38c] ;  /* 0x00007180ff0677ac */ /* 0x000e620008000800 */
[----:B------:R-:W-:Y:S01]  /*1aa0*/  PLOP3.LUT P1, PT, PT, PT, UP3, 0x80, 0x8 ;  /* 0x000000000008781c */ /* 0x000fe20003f2f038 */
[----:B------:R-:W-:Y:S01]  /*1ab0*/  IMAD.MOV.U32 R12, RZ, RZ, 0x1 ;  /* 0x00000001ff0c7424 */ /* 0x000fe200078e00ff */
[----:B------:R-:W-:Y:S01]  /*1ac0*/  ISETP.EQ.OR P2, PT, R0, RZ, P3 ;  /* 0x000000ff0000720c */ /* 0x000fe20001f42670 */
[----:B------:R-:W-:Y:S01]  /*1ad0*/  UISETP.NE.AND UP1, UPT, UR22, URZ, UPT ;  /* 0x000000ff1600728c */ /* 0x000fe2000bf25270 */
[----:B------:R-:W-:Y:S02]  /*1ae0*/  PLOP3.LUT P1, PT, P1, PT, PT, 0x8, 0x80 ;  /* 0x000000000080781c */ /* 0x000fe40000f2e170 */
[----:B------:R-:W-:Y:S01]  /*1af0*/  CS2R R10, SRZ ;  /* 0x00000000000a7805 */ /* 0x000fe2000001ff00 */
[----:B------:R-:W-:Y:S01]  /*1b00*/  IMAD.MOV.U32 R9, RZ, RZ, RZ ;  /* 0x000000ffff097224 */ /* 0x000fe200078e00ff */
[----:B------:R-:W2:Y:S01]  /*1b10*/  LDCU UR39, c[0x0][0x370] ;  /* 0x00006e00ff2777ac */ /* 0x000ea20008000800 */
[----:B------:R-:W-:Y:S01]  /*1b20*/  IMAD.MOV.U32 R8, RZ, RZ, 0x1 ;  /* 0x00000001ff087424 */ /* 0x000fe200078e00ff */
[----:B------:R-:W3:Y:S01]  /*1b30*/  LDCU.64 UR28, c[0x0][0x348] ;  /* 0x00006900ff1c77ac */ /* 0x000ee20008000a00 */
[----:B------:R-:W-:-:S02]  /*1b40*/  USHF.R.U32.HI UR44, URZ, 0x5, UR21 ;  /* 0x00000005ff2c7899 */ /* 0x000fc40008011615 */
[----:B-1----:R-:W-:Y:S02]  /*1b50*/  UIADD3 UR5, UPT, UPT, UR6, 0x1f, URZ ;  /* 0x0000001f06057890 */ /* 0x002fe4000fffe0ff */
[----:B------:R-:W-:Y:S02]  /*1b60*/  UIADD3 UR45, UPT, UPT, UR6, 0x3e, URZ ;  /* 0x0000003e062d7890 */ /* 0x000fe4000fffe0ff */
[----:B------:R-:W-:Y:S01]  /*1b70*/  USHF.R.S32.HI UR4, URZ, 0x1f, UR5 ;  /* 0x0000001fff047899 */ /* 0x000fe20008011405 */
[----:B------:R-:W1:Y:S03]  /*1b80*/  LDCU UR38, c[0x0][0x374] ;  /* 0x00006e80ff2677ac */ /* 0x000e660008000800 */
[----:B------:R-:W-:Y:S02]  /*1b90*/  ULEA.HI UR4, UR4, UR5, URZ, 0x5 ;  /* 0x0000000504047291 */ /* 0x000fe4000f8f28ff */
[----:B------:R-:W-:-:S02]  /*1ba0*/  USEL UR25, UR37, 0x2, UP1 ;  /* 0x0000000225197887 */ /* 0x000fc40008800000 */
[----:B------:R-:W-:Y:S02]  /*1bb0*/  USHF.R.S32.HI UR42, URZ, 0x5, UR4 ;  /* 0x00000005ff2a7899 */ /* 0x000fe40008011404 */
[----:B------:R-:W-:Y:S02]  /*1bc0*/  UIADD3 UR4, UPT, UPT, UR6, -0x1, URZ ;  /* 0xffffffff06047890 */ /* 0x000fe4000fffe0ff */
[----:B------:R-:W-:Y:S02]  /*1bd0*/  UISETP.LT.U32.AND UP0, UPT, UR42, 0x1a, UPT ;  /* 0x0000001a2a00788c */ /* 0x000fe4000bf01070 */
[----:B------:R-:W-:Y:S02]  /*1be0*/  UISETP.GE.U32.AND UP2, UPT, UR4, -0x3f, UPT ;  /* 0xffffffc10400788c */ /* 0x000fe4000bf46070 */
[----:B------:R-:W-:Y:S01]  /*1bf0*/  USEL UR41, UR42, 0x1a, UP0 ;  /* 0x0000001a2a297887 */ /* 0x000fe20008000000 */
[----:B------:R-:W-:-:S03]  /*1c00*/  UMOV UR5, URZ ;  /* 0x000000ff00057c82 */ /* 0x000fc60008000000 */
[----:B------:R-:W-:Y:S02]  /*1c10*/  UIADD3 UR24, UPT, UPT, UR41, -0x1, URZ ;  /* 0xffffffff29187890 */ /* 0x000fe4000fffe0ff */
[----:B------:R-:W-:-:S03]  /*1c20*/  UIADD3 UR43, UPT, UPT, UR42, -UR41, URZ ;  /* 0x800000292a2b7290 */ /* 0x000fc6000fffe0ff */
[----:B------:R-:W-:-:S04]  /*1c30*/  @UP2 UIADD3 UR24, UPT, UPT, UR41, URZ, URZ ;  /* 0x000000ff29182290 */ /* 0x000fc8000fffe0ff */
[----:B-123--:R-:W-:-:S12]  /*1c40*/  UIADD3 UR24, UPT, UPT, UR24, 0x1, URZ ;  /* 0x0000000118187890 */ /* 0x00efd8000fffe0ff */
.L_x_43:
[----:B------:R-:W-:Y:S01]  /*1c50*/  UISETP.NE.AND UP0, UPT, UR54, URZ, UPT ;  /* 0x000000ff3600728c */ /* 0x000fe2000bf05270 */
[----:B------:R-:W1:Y:S08]  /*1c60*/  S2UR UR54, SR_CgaCtaId ;  /* 0x00000000003679c3 */ /* 0x000e700000008800 */
[----:B------:R-:W-:Y:S05]  /*1c70*/  BRA.U UP0, `(.L_x_24) ;  /* 0x0000000100347547 */ /* 0x000fea000b800000 */
[----:B------:R-:W2:Y:S01]  /*1c80*/  S2R R0, SR_CgaCtaId ;  /* 0x0000000000007919 */ /* 0x000ea20000008800 */
[----:B------:R-:W-:-:S04]  /*1c90*/  MOV R2, 0x400 ;  /* 0x0000040000027802 */ /* 0x000fc80000000f00 */
[----:B--2---:R-:W-:Y:S02]  /*1ca0*/  LEA R0, R0, R2, 0x18 ;  /* 0x0000000200007211 */ /* 0x004fe400078ec0ff */
[----:B------:R-:W-:-:S03]  /*1cb0*/  SHF.L.U32 R2, R8, 0x1f, RZ ;  /* 0x0000001f08027819 */ /* 0x000fc600000006ff */
[----:B------:R-:W-:-:S04]  /*1cc0*/  IMAD R0, R9, 0x8, R0 ;  /* 0x0000000809007824 */ /* 0x000fc800078e0200 */
[----:B------:R-:W2:Y:S02]  /*1cd0*/  SYNCS.PHASECHK.TRANS64.TRYWAIT P0, [R0+URZ+0x250], R2 ;  /* 0x00025002000075a7 */ /* 0x000ea400080011ff */
[----:B--2---:R-:W-:Y:S05]  /*1ce0*/  @!P0 BRA `(.L_x_25) ;  /* 0x0000006400f88947 */ /* 0x004fea0003800000 */
.L_x_145:
[----:B------:R-:W-:Y:S01]  /*1cf0*/  VIADD R9, R9, 0x1 ;  /* 0x0000000109097836 */ /* 0x000fe20000000000 */
[----:B------:R2:W-:Y:S04]  /*1d00*/  SYNCS.ARRIVE.TRANS64.A1T0 RZ, [R0+URZ+0x240], RZ ;  /* 0x000240ff00ff79a7 */ /* 0x0005e800081000ff */
[----:B------:R-:W-:-:S04]  /*1d10*/  ISETP.NE.AND P0, PT, R9, 0x2, PT ;  /* 0x000000020900780c */ /* 0x000fc80003f05270 */
[----:B------:R-:W-:Y:S02]  /*1d20*/  SEL R9, R9, RZ, P0 ;  /* 0x000000ff09097207 */ /* 0x000fe40000000000 */
[----:B--2---:R-:W-:-:S04]  /*1d30*/  SEL R0, RZ, 0x1, P0 ;  /* 0x00000001ff007807 */ /* 0x004fc80000000000 */
[----:B------:R-:W-:-:S07]  /*1d40*/  LOP3.LUT R8, R8, R0, RZ, 0x3c, !PT ;  /* 0x0000000008087212 */ /* 0x000fce00078e3cff */
.L_x_24:
[----:B------:R-:W-:Y:S01]  /*1d50*/  UMOV UR6, 0x400 ;  /* 0x0000040000067882 */ /* 0x000fe20000000000 */
[----:B------:R-:W-:Y:S01]  /*1d60*/  SHF.L.U32 R0, R12, 0x1f, RZ ;  /* 0x0000001f0c007819 */ /* 0x000fe200000006ff */
[----:B-1----:R-:W-:Y:S02]  /*1d70*/  ULEA UR6, UR54, UR6, 0x18 ;  /* 0x0000000636067291 */ /* 0x002fe4000f8ec0ff */
[----:B------:R-:W-:Y:S02]  /*1d80*/  UISETP.GE.U32.AND UP0, UPT, UR45, 0x3f, UPT ;  /* 0x0000003f2d00788c */ /* 0x000fe4000bf06070 */
[----:B------:R-:W-:Y:S02]  /*1d90*/  ULEA UR4, UR5, UR6, 0x3 ;  /* 0x0000000605047291 */ /* 0x000fe4000f8e18ff */
[----:B------:R-:W-:Y:S02]  /*1da0*/  USHF.L.U32 UR11, UR30, 0x6, URZ ;  /* 0x000000061e0b7899 */ /* 0x000fe400080006ff */
[----:B------:R-:W-:Y:S01]  /*1db0*/  ULEA UR35, UR26, UR44, 0x6 ;  /* 0x0000002c1a237291 */ /* 0x000fe2000f8e30ff */
[----:B------:R-:W-:-:S04]  /*1dc0*/  UMOV UR13, URZ ;  /* 0x000000ff000d7c82 */ /* 0x000fc80008000000 */
[----:B------:R1:W2:Y:S01]  /*1dd0*/  SYNCS.PHASECHK.TRANS64.TRYWAIT P0, [UR4+0xd0], R0 ;  /* 0x0000d000ff0075a7 */ /* 0x0002a20008001104 */
[----:B------:R-:W-:Y:S06]  /*1de0*/  BRA.U !UP0, `(.L_x_26) ;  /* 0x0000000108bc7547 */ /* 0x000fec000b800000 */
[----:B------:R-:W-:Y:S01]  /*1df0*/  UMOV UR7, URZ ;  /* 0x000000ff00077c82 */ /* 0x000fe20008000000 */
[----:B------:R-:W-:-:S05]  /*1e00*/  UMOV UR4, UR5 ;  /* 0x0000000500047c82 */ /* 0x000fca0008000000 */
.L_x_32:
[----:B------:R-:W-:Y:S01]  /*1e10*/  ULEA UR33, UR4, UR6, 0x3 ;  /* 0x0000000604217291 */ /* 0x000fe2000f8e18ff */
[----:B--2---:R-:W-:Y:S01]  /*1e20*/  @!P3 MOV R2, 0x2000 ;  /* 0x000020000002b802 */ /* 0x004fe20000000f00 */
[----:B--2-4-:R-:W-:Y:S10]  /*1e30*/  @P0 BRA `(.L_x_27) ;  /* 0x00000000000c0947 */ /* 0x014ff40003800000 */
[----:B------:R-:W-:-:S04]  /*1e40*/  SHF.L.U32 R3, R12, 0x1f, RZ ;  /* 0x0000001f0c037819 */ /* 0x000fc800000006ff */
[----:B------:R-:W2:Y:S02]  /*1e50*/  SYNCS.PHASECHK.TRANS64.TRYWAIT P0, [UR33+0xd0], R3 ;  /* 0x0000d003ff0075a7 */ /* 0x000ea40008001121 */
[----:B--2---:R-:W-:Y:S05]  /*1e60*/  @!P0 BRA `(.L_x_28) ;  /* 0x0000006400ac8947 */ /* 0x004fea0003800000 */
.L_x_27:
[----:B------:R2:W-:Y:S01]  /*1e70*/  @!P3 SYNCS.ARRIVE.TRANS64 RZ, [UR33], R2 ;  /* 0x00000002ffffb9a7 */ /* 0x0005e20008000021 */
[----:B------:R-:W-:-:S04]  /*1e80*/  ULOP3.LUT UR5, UR25, 0x2, URZ, 0xfc, !UPT ;  /* 0x0000000219057892 */ /* 0x000fc8000f8efcff */
[----:B------:R-:W-:-:S09]  /*1e90*/  UISETP.NE.AND UP0, UPT, UR5, 0x2, UPT ;  /* 0x000000020500788c */ /* 0x000fd2000bf05270 */
[----:B------:R-:W-:Y:S05]  /*1ea0*/  BRA.U UP0, `(.L_x_29) ;  /* 0x0000000100047547 */ /* 0x000fea000b800000 */
[----:B------:R-:W-:Y:S05]  /*1eb0*/  BPT.TRAP 0x1 ;  /* 0x000000040000795c */ /* 0x000fea0000300000 */
.L_x_29:
[----:B------:R-:W-:Y:S04]  /*1ec0*/  BSSY.RECONVERGENT B0, `(.L_x_30) ;  /* 0x0000003000007945 */ /* 0x000fe80003800200 */
[----:B------:R-:W-:Y:S05]  /*1ed0*/  @P2 BRA `(.L_x_31) ;  /* 0x0000000000042947 */ /* 0x000fea0003800000 */
[----:B------:R-:W-:Y:S05]  /*1ee0*/  BPT.TRAP 0x1 ;  /* 0x000000040000795c */ /* 0x000fea0000300000 */
.L_x_31:
[----:B------:R-:W-:Y:S05]  /*1ef0*/  BSYNC.RECONVERGENT B0 ;  /* 0x0000000000007941 */ /* 0x000fea0003800200 */
.L_x_30:
[----:B------:R-:W-:Y:S02]  /*1f00*/  UIADD3 UR5, UPT, UPT, UR4, 0x1, URZ ;  /* 0x0000000104057890 */ /* 0x000fe4000fffe0ff */
[----:B------:R-:W-:Y:S02]  /*1f10*/  UIADD3 UR16, UP1, UPT, UR28, 0x80, URZ ;  /* 0x000000801c107890 */ /* 0x000fe4000ff3e0ff */
[----:B------:R-:W-:Y:S02]  /*1f20*/  UISETP.NE.AND UP0, UPT, UR5, 0x1a, UPT ;  /* 0x0000001a0500788c */ /* 0x000fe4000bf05270 */
[----:B------:R-:W-:Y:S02]  /*1f30*/  USHF.L.U32 UR34, UR7, 0x5, URZ ;  /* 0x0000000507227899 */ /* 0x000fe400080006ff */
[----:B------:R-:W-:Y:S02]  /*1f40*/  USEL UR9, URZ, 0x1, UP0 ;  /* 0x00000001ff097887 */ /* 0x000fe40008000000 */
[----:B------:R-:W-:-:S02]  /*1f50*/  USEL UR5, UR5, URZ, UP0 ;  /* 0x000000ff05057287 */ /* 0x000fc40008000000 */
[----:B------:R-:W-:Y:S02]  /*1f60*/  UIADD3 UR14, UP0, UPT, UR28, 0x180, URZ ;  /* 0x000001801c0e7890 */ /* 0x000fe4000ff1e0ff */
[----:B------:R-:W-:Y:S01]  /*1f70*/  ULEA UR8, UR5, UR6, 0x3 ;  /* 0x0000000605087291 */ /* 0x000fe2000f8e18ff */
[----:B------:R-:W-:Y:S01]  /*1f80*/  LOP3.LUT R12, R12, UR9, RZ, 0x3c, !PT ;  /* 0x000000090c0c7c12 */ /* 0x000fe2000f8e3cff */
[----:B------:R-:W-:Y:S02]  /*1f90*/  UIADD3.X UR17, UPT, UPT, URZ, UR29, URZ, UP1, !UPT ;  /* 0x0000001dff117290 */ /* 0x000fe40008ffe4ff */
[----:B------:R-:W-:Y:S01]  /*1fa0*/  UIADD3.X UR15, UPT, UPT, URZ, UR29, URZ, UP0, !UPT ;  /* 0x0000001dff0f7290 */ /* 0x000fe200087fe4ff */
[----:B-1----:R-:W-:Y:S01]  /*1fb0*/  SHF.L.U32 R0, R12, 0x1f, RZ ;  /* 0x0000001f0c007819 */ /* 0x002fe200000006ff */
[----:B------:R-:W-:Y:S01]  /*1fc0*/  UMOV UR18, 0x0 ;  /* 0x0000000000127882 */ /* 0x000fe20000000000 */
[----:B------:R-:W-:Y:S01]  /*1fd0*/  UMOV UR19, 0x10000000 ;  /* 0x1000000000137882 */ /* 0x000fe20000000000 */
[----:B------:R-:W-:Y:S01]  /*1fe0*/  UMOV UR12, UR36 ;  /* 0x00000024000c7c82 */ /* 0x000fe20008000000 */
[----:B------:R3:W4:Y:S01]  /*1ff0*/  SYNCS.PHASECHK.TRANS64.TRYWAIT P0, [UR8+0xd0], R0 ;  /* 0x0000d000ff0075a7 */ /* 0x0007220008001108 */
[----:B------:R-:W-:Y:S01]  /*2000*/  USHF.L.U32 UR8, UR4, 0xc, URZ ;  /* 0x0000000c04087899 */ /* 0x000fe200080006ff */
[----:B------:R-:W-:-:S02]  /*2010*/  UMOV UR9, UR33 ;  /* 0x0000002100097c82 */ /* 0x000fc40008000000 */
[----:B------:R-:W-:Y:S01]  /*2020*/  UMOV UR4, 0xff0000 ;  /* 0x00ff000000047882 */ /* 0x000fe20000000000 */
[----:B------:R-:W-:Y:S02]  /*2030*/  ULEA UR32, UR21, UR8, 0x1 ;  /* 0x0000000815207291 */ /* 0x000fe4000f8e08ff */
[----:B------:R-:W-:Y:S02]  /*2040*/  UIADD3 UR8, UPT, UPT, UR6, 0x1d600, UR8 ;  /* 0x0001d60006087890 */ /* 0x000fe4000fffe008 */
[----:B------:R-:W-:Y:S01]  /*2050*/  UIADD3 UR32, UPT, UPT, UR6, 0x3600, UR32 ;  /* 0x0000360006207890 */ /* 0x000fe2000fffe020 */
[----:B------:R-:W-:Y:S01]  /*2060*/  UMOV UR10, UR34 ;  /* 0x00000022000a7c82 */ /* 0x000fe20008000000 */
[----:B------:R-:W-:Y:S01]  /*2070*/  UIADD3 UR7, UPT, UPT, UR7, 0x1, URZ ;  /* 0x0000000107077890 */ /* 0x000fe2000fffe0ff */
[----:B------:R-:W-:-:S03]  /*2080*/  UMOV UR13, UR24 ;  /* 0x00000018000d7c82 */ /* 0x000fc60008000000 */
[----:B------:R-:W-:-:S03]  /*2090*/  UISETP.NE.AND UP0, UPT, UR7, UR24, UPT ;  /* 0x000000180700728c */ /* 0x000fc6000bf05270 */
[----:B------:R1:W-:Y:S01]  /*20a0*/  UTMALDG.3D.MULTICAST [UR32], [UR16], UR4, desc[UR18] ;  /* 0x00001220100073b4 */ /* 0x0003e20008011804 */
[----:B------:R3:W-:Y:S01]  /*20b0*/  UTMALDG.3D [UR8], [UR14], desc[UR18] ;  /* 0x000012080e0075b4 */ /* 0x0007e20008011000 */
[----:B-1----:R-:W-:-:S04]  /*20c0*/  UMOV UR4, UR5 ;  /* 0x0000000500047c82 */ /* 0x002fc80008000000 */
[----:B---3--:R-:W-:Y:S05]  /*20d0*/  BRA.U UP0, `(.L_x_32) ;  /* 0xfffffffd004c7547 */ /* 0x008fea000b83ffff */
.L_x_26:
[----:B------:R-:W-:Y:S01]  /*20e0*/  ULEA UR4, UR5, UR6, 0x3 ;  /* 0x0000000605047291 */ /* 0x000fe2000f8e18ff */
[----:B-1----:R-:W-:Y:S01]  /*20f0*/  SHF.L.U32 R0, R12, 0x1f, RZ ;  /* 0x0000001f0c007819 */ /* 0x002fe200000006ff */
[----:B------:R-:W-:Y:S01]  /*2100*/  @!P1 SYNCS.ARRIVE.TRANS64.A1T0 RZ, [UR6+0x1d8], RZ ;  /* 0x0001d8ffffff99a7 */ /* 0x000fe20008100006 */
[----:B------:R-:W-:-:S06]  /*2110*/  UISETP.GT.AND UP0, UPT, UR42, UR41, UPT ;  /* 0x000000292a00728c */ /* 0x000fcc000bf04270 */
[----:B--2-4-:R1:W2:Y:S03]  /*2120*/  SYNCS.PHASECHK.TRANS64.TRYWAIT P0, [UR4+0xd0], R0 ;  /* 0x0000d000ff0075a7 */ /* 0x0142a60008001104 */
[----:B------:R-:W-:Y:S05]  /*2130*/  BRA.U !UP0, `(.L_x_33) ;  /* 0x0000000108c07547 */ /* 0x000fea000b800000 */
[----:B------:R-:W-:Y:S01]  /*2140*/  UIADD3 UR26, UPT, UPT, UR43, UR13, URZ ;  /* 0x0000000d2b1a7290 */ /* 0x000fe2000fffe0ff */
[----:B------:R-:W-:-:S11]  /*2150*/  UMOV UR4, UR5 ;  /* 0x0000000500047c82 */ /* 0x000fd60008000000 */
.L_x_39:
[----:B------:R-:W-:Y:S01]  /*2160*/  ULEA UR17, UR4, UR6, 0x3 ;  /* 0x0000000604117291 */ /* 0x000fe2000f8e18ff */
[----:B--2---:R-:W-:Y:S01]  /*2170*/  @!P3 MOV R2, 0x2000 ;  /* 0x000020000002b802 */ /* 0x004fe20000000f00 */
[----:B--2-4-:R-:W-:Y:S10]  /*2180*/  @P0 BRA `(.L_x_34) ;  /* 0x00000000000c0947 */ /* 0x014ff40003800000 */
[----:B------:R-:W-:-:S04]  /*2190*/  SHF.L.U32 R3, R12, 0x1f, RZ ;  /* 0x0000001f0c037819 */ /* 0x000fc800000006ff */
[----:B------:R-:W2:Y:S02]  /*21a0*/  SYNCS.PHASECHK.TRANS64.TRYWAIT P0, [UR17+0xd0], R3 ;  /* 0x0000d003ff0075a7 */ /* 0x000ea40008001111 */
[----:B--2---:R-:W-:Y:S05]  /*21b0*/  @!P0 BRA `(.L_x_35) ;  /* 0x0000006000f08947 */ /* 0x004fea0003800000 */
.L_x_34:
[----:B------:R2:W-:Y:S01]  /*21c0*/  @!P3 SYNCS.ARRIVE.TRANS64 RZ, [UR17], R2 ;  /* 0x00000002ffffb9a7 */ /* 0x0005e20008000011 */
[----:B------:R-:W-:-:S04]  /*21d0*/  ULOP3.LUT UR5, UR25, 0x2, URZ, 0xfc, !UPT ;  /* 0x0000000219057892 */ /* 0x000fc8000f8efcff */
[----:B------:R-:W-:-:S09]  /*21e0*/  UISETP.NE.AND UP0, UPT, UR5, 0x2, UPT ;  /* 0x000000020500788c */ /* 0x000fd2000bf05270 */
[----:B------:R-:W-:Y:S05]  /*21f0*/  BRA.U UP0, `(.L_x_36) ;  /* 0x0000000100047547 */ /* 0x000fea000b800000 */
[----:B------:R-:W-:Y:S05]  /*2200*/  BPT.TRAP 0x1 ;  /* 0x000000040000795c */ /* 0x000fea0000300000 */
.L_x_36:
[----:B------:R-:W-:Y:S04]  /*2210*/  BSSY.RECONVERGENT B0, `(.L_x_37) ;  /* 0x0000003000007945 */ /* 0x000fe80003800200 */
[----:B------:R-:W-:Y:S05]  /*2220*/  @P2 BRA `(.L_x_38) ;  /* 0x0000000000042947 */ /* 0x000fea0003800000 */
[----:B------:R-:W-:Y:S05]  /*2230*/  BPT.TRAP 0x1 ;  /* 0x000000040000795c */ /* 0x000fea0000300000 */
.L_x_38:
[----:B------:R-:W-:Y:S05]  /*2240*/  BSYNC.RECONVERGENT B0 ;  /* 0x0000000000007941 */ /* 0x000fea0003800200 */
.L_x_37:
[----:B------:R-:W-:Y:S02]  /*2250*/  UIADD3 UR5, UPT, UPT, UR4, 0x1, URZ ;  /* 0x0000000104057890 */ /* 0x000fe4000fffe0ff */
[----:B------:R-:W-:Y:S02]  /*2260*/  UIADD3 UR14, UP1, UPT, UR28, 0x80, URZ ;  /* 0x000000801c0e7890 */ /* 0x000fe4000ff3e0ff */
[----:B------:R-:W-:Y:S02]  /*2270*/  UISETP.NE.AND UP0, UPT, UR5, 0x1a, UPT ;  /* 0x0000001a0500788c */ /* 0x000fe4000bf05270 */
[----:B------:R-:W-:Y:S02]  /*2280*/  USHF.L.U32 UR18, UR13, 0x5, URZ ;  /* 0x000000050d127899 */ /* 0x000fe400080006ff */
[----:B------:R-:W-:Y:S02]  /*2290*/  USEL UR8, URZ, 0x1, UP0 ;  /* 0x00000001ff087887 */ /* 0x000fe40008000000 */
[----:B------:R-:W-:-:S02]  /*22a0*/  USEL UR5, UR5, URZ, UP0 ;  /* 0x000000ff05057287 */ /* 0x000fc40008000000 */
[----:B------:R-:W-:Y:S02]  /*22b0*/  UIADD3 UR22, UP0, UPT, UR28, 0x180, URZ ;  /* 0x000001801c167890 */ /* 0x000fe4000ff1e0ff */
[----:B------:R-:W-:Y:S01]  /*22c0*/  LOP3.LUT R12, R12, UR8, RZ, 0x3c, !PT ;  /* 0x000000080c0c7c12 */ /* 0x000fe2000f8e3cff */
[----:B------:R-:W-:Y:S02]  /*22d0*/  USHF.L.U32 UR8, UR4, 0xc, URZ ;  /* 0x0000000c04087899 */ /* 0x000fe400080006ff */
[----:B------:R-:W-:Y:S01]  /*22e0*/  ULEA UR7, UR5, UR6, 0x3 ;  /* 0x0000000605077291 */ /* 0x000fe2000f8e18ff */
[----:B-1----:R-:W-:Y:S01]  /*22f0*/  SHF.L.U32 R0, R12, 0x1f, RZ ;  /* 0x0000001f0c007819 */ /* 0x002fe200000006ff */
[----:B------:R-:W-:Y:S02]  /*2300*/  ULEA UR16, UR21, UR8, 0x1 ;  /* 0x0000000815107291 */ /* 0x000fe4000f8e08ff */
[----:B------:R-:W-:Y:S02]  /*2310*/  UIADD3.X UR15, UPT, UPT, URZ, UR29, URZ, UP1, !UPT ;  /* 0x0000001dff0f7290 */ /* 0x000fe40008ffe4ff */
[----:B------:R-:W-:-:S02]  /*2320*/  UIADD3 UR16, UPT, UPT, UR6, 0x3600, UR16 ;  /* 0x0000360006107890 */ /* 0x000fc4000fffe010 */
[----:B------:R-:W-:Y:S01]  /*2330*/  UIADD3 UR8, UPT, UPT, UR6, 0x1d600, UR8 ;  /* 0x0001d60006087890 */ /* 0x000fe2000fffe008 */
[----:B------:R3:W4:Y:S01]  /*2340*/  SYNCS.PHASECHK.TRANS64.TRYWAIT P0, [UR7+0xd0], R0 ;  /* 0x0000d000ff0075a7 */ /* 0x0007220008001107 */
[----:B------:R-:W-:Y:S01]  /*2350*/  UIADD3.X UR23, UPT, UPT, URZ, UR29, URZ, UP0, !UPT ;  /* 0x0000001dff177290 */ /* 0x000fe200087fe4ff */
[----:B------:R-:W-:Y:S01]  /*2360*/  UMOV UR4, 0xff0000 ;  /* 0x00ff000000047882 */ /* 0x000fe20000000000 */
[----:B------:R-:W-:Y:S01]  /*2370*/  UMOV UR30, 0x0 ;  /* 0x00000000001e7882 */ /* 0x000fe20000000000 */
[----:B------:R-:W-:Y:S01]  /*2380*/  UMOV UR31, 0x10000000 ;  /* 0x10000000001f7882 */ /* 0x000fe20000000000 */
[----:B------:R-:W-:Y:S01]  /*2390*/  UMOV UR19, UR35 ;  /* 0x0000002300137c82 */ /* 0x000fe20008000000 */
[----:B------:R-:W-:Y:S01]  /*23a0*/  UMOV UR20, UR36 ;  /* 0x0000002400147c82 */ /* 0x000fe20008000000 */
[----:B------:R-:W-:Y:S01]  /*23b0*/  UMOV UR12, UR36 ;  /* 0x00000024000c7c82 */ /* 0x000fe20008000000 */
[----:B------:R-:W-:Y:S01]  /*23c0*/  UMOV UR9, UR17 ;  /* 0x0000001100097c82 */ /* 0x000fe20008000000 */
[----:B------:R-:W-:Y:S01]  /*23d0*/  UMOV UR10, UR18 ;  /* 0x00000012000a7c82 */ /* 0x000fe20008000000 */
[----:B------:R1:W-:Y:S01]  /*23e0*/  UTMALDG.3D.MULTICAST [UR16], [UR14], UR4, desc[UR30] ;  /* 0x00001e100e0073b4 */ /* 0x0003e20008011804 */
[----:B------:R-:W-:-:S04]  /*23f0*/  UIADD3 UR13, UPT, UPT, UR13, 0x1, URZ ;  /* 0x000000010d0d7890 */ /* 0x000fc8000fffe0ff */
[----:B------:R-:W-:Y:S01]  /*2400*/  UISETP.NE.AND UP0, UPT, UR13, UR26, UPT ;  /* 0x0000001a0d00728c */ /* 0x000fe2000bf05270 */
[----:B------:R3:W-:Y:S01]  /*2410*/  UTMALDG.3D [UR8], [UR22], desc[UR30] ;  /* 0x00001e08160075b4 */ /* 0x0007e20008011000 */
[----:B-1----:R-:W-:-:S07]  /*2420*/  UMOV UR4, UR5 ;  /* 0x0000000500047c82 */ /* 0x002fce0008000000 */
[----:B---3--:R-:W-:Y:S05]  /*2430*/  BRA.U UP0, `(.L_x_39) ;  /* 0xfffffffd00487547 */ /* 0x008fea000b83ffff */
.L_x_33:
[C---:B------:R-:W-:Y:S01]  /*2440*/  LEA R3, R11.reuse, UR6, 0x3 ;  /* 0x000000060b037c11 */ /* 0x040fe2000f8e18ff */
[----:B------:R-:W-:Y:S01]  /*2450*/  NOP ;  /* 0x0000000000007918 */ /* 0x000fe20000000000 */
[----:B-1----:R-:W-:Y:S02]  /*2460*/  SHF.L.U32 R0, R10, 0x1f, RZ ;  /* 0x0000001f0a007819 */ /* 0x002fe400000006ff */
[----:B------:R-:W-:Y:S02]  /*2470*/  LEA R4, R11, UR6, 0x4 ;  /* 0x000000060b047c11 */ /* 0x000fe4000f8e20ff */
[----:B--2-4-:R-:W1:Y:S02]  /*2480*/  SYNCS.PHASECHK.TRANS64.TRYWAIT P0, [R3+URZ+0x1e0], R0 ;  /* 0x0001e000030075a7 */ /* 0x014e6400080011ff */
[----:B-1----:R-:W-:Y:S05]  /*2490*/  @!P0 BRA `(.L_x_40) ;  /* 0x0000006000508947 */ /* 0x002fea0003800000 */
.L_x_148:
[----:B------:R-:W2:Y:S01]  /*24a0*/  LDS.128 R4, [R4+0x270] ;  /* 0x0002700004047984 */ /* 0x000ea20000000c00 */
[----:B------:R-:W-:Y:S01]  /*24b0*/  UISETP.GE.AND UP0, UPT, UR40, 0x1, UPT ;  /* 0x000000012800788c */ /* 0x000fe2000bf06270 */
[----:B------:R-:W-:Y:S01]  /*24c0*/  @!PT LDS RZ, [RZ] ;  /* 0x00000000fffff984 */ /* 0x000fe20000000800 */
[----:B------:R-:W-:Y:S01]  /*24d0*/  @!PT LDS RZ, [RZ] ;  /* 0x00000000fffff984 */ /* 0x000fe20000000800 */
[----:B------:R-:W-:Y:S01]  /*24e0*/  @!PT LDS RZ, [RZ] ;  /* 0x00000000fffff984 */ /* 0x000fe20000000800 */
[----:B------:R-:W-:Y:S01]  /*24f0*/  @!PT LDS RZ, [RZ] ;  /* 0x00000000fffff984 */ /* 0x000fe20000000800 */
[----:B------:R3:W-:Y:S06]  /*2500*/  MEMBAR.ALL.CTA ;  /* 0x0000000000007992 */ /* 0x0007ec0000008000 */
[----:B---3--:R-:W3:Y:S01]  /*2510*/  FENCE.VIEW.ASYNC.S ;  /* 0x00000000000073c6 */ /* 0x008ee20000000000 */
[----:B--2---:R-:W-:-:S13]  /*2520*/  LOP3.LUT P0, RZ, R6, 0x1, RZ, 0xc0, !PT ;  /* 0x0000000106ff7812 */ /* 0x004fda000780c0ff */
[----:B---3--:R-:W-:Y:S01]  /*2530*/  VOTEU.ANY UP1, P0 ;  /* 0x0000000000ff7886 */ /* 0x008fe20000020100 */
[----:B------:R-:W-:-:S13]  /*2540*/  PLOP3.LUT P0, PT, PT, PT, UP1, 0x80, 0x8 ;  /* 0x000000000008781c */ /* 0x000fda0003f0f018 */
[----:B-1----:R-:W-:Y:S02]  /*2550*/  @P0 LOP3.LUT R0, R5, 0xffff, RZ, 0xc0, !PT ;  /* 0x0000ffff05000812 */ /* 0x002fe400078ec0ff */
[----:B------:R-:W-:Y:S02]  /*2560*/  @P0 MOV R2, R4 ;  /* 0x0000000400020202 */ /* 0x000fe40000000f00 */
[----:B------:R-:W-:Y:S01]  /*2570*/  @P0 R2UR UR7, R0 ;  /* 0x00000000000702ca */ /* 0x000fe200000e0000 */
[----:B------:R-:W-:Y:S01]  /*2580*/  VIADD R0, R3, 0x1f0 ;  /* 0x000001f003007836 */ /* 0x000fe20000000000 */
[----:B------:R-:W-:Y:S02]  /*2590*/  @P0 SHF.R.U32.HI R4, RZ, 0x10, R5 ;  /* 0x00000010ff040819 */ /* 0x000fe40000011605 */
[----:B------:R-:W-:Y:S02]  /*25a0*/  @P0 R2UR UR8, R2 ;  /* 0x00000000020802ca */ /* 0x000fe400000e0000 */
[----:B------:R-:W-:-:S02]  /*25b0*/  PRMT R0, RZ, 0x654, R0 ;  /* 0x00000654ff007816 */ /* 0x000fc40000000000 */
[----:B------:R-:W-:Y:S02]  /*25c0*/  @P0 R2UR UR4, R4 ;  /* 0x00000000040402ca */ /* 0x000fe400000e0000 */
[----:B------:R1:W-:Y:S03]  /*25d0*/  SYNCS.ARRIVE.TRANS64.RED.A1T0 RZ, [R0+URZ], RZ ;  /* 0x000000ff00ff79a7 */ /* 0x0003e600081004ff */
[----:B------:R-:W-:-:S04]  /*25e0*/  @UP1 UMOV UR27, UR7 ;  /* 0x00000007001b1c82 */ /* 0x000fc80008000000 */
[----:B------:R-:W-:-:S04]  /*25f0*/  @UP1 UMOV UR37, UR8 ;  /* 0x0000000800251c82 */ /* 0x000fc80008000000 */
[----:B------:R-:W-:Y:S01]  /*2600*/  @UP1 UMOV UR36, UR4 ;  /* 0x0000000400241c82 */ /* 0x000fe20008000000 */
[----:B------:R-:W-:Y:S05]  /*2610*/  BRA.U !UP0, `(.L_x_41) ;  /* 0x0000000108d47547 */ /* 0x000fea000b800000 */
[----:B------:R-:W2:Y:S01]  /*2620*/  LDCU.128 UR12, c[0x0][0xb10] ;  /* 0x00016200ff0c77ac */ /* 0x000ea20008000c00 */
[----:B------:R-:W3:Y:S01]  /*2630*/  LDCU UR26, c[0x0][0xb20] ;  /* 0x00016400ff1a77ac */ /* 0x000ee20008000800 */
[----:B------:R-:W4:Y:S01]  /*2640*/  LDCU UR20, c[0x0][0xb0c] ;  /* 0x00016180ff1477ac */ /* 0x000f220008000800 */
[----:B------:R-:W1:Y:S01]  /*2650*/  LDCU.64 UR10, c[0x0][0xb28] ;  /* 0x00016500ff0a77ac */ /* 0x000e620008000a00 */
[----:B------:R-:W-:Y:S02]  /*2660*/  UISETP.NE.AND UP3, UPT, UR40, 0x1, UPT ;  /* 0x000000012800788c */ /* 0x000fe4000bf65270 */
[----:B--2---:R-:W-:Y:S02]  /*2670*/  UIMAD.WIDE.U32 UR16, UR38, UR15, URZ ;  /* 0x0000000f261072a5 */ /* 0x004fe4000f8e00ff */
[----:B------:R-:W-:Y:S02]  /*2680*/  UIMAD.WIDE.U32 UR8, UR39, UR12, URZ ;  /* 0x0000000c270872a5 */ /* 0x000fe4000f8e00ff */
[----:B------:R-:W-:-:S02]  /*2690*/  UISETP.NE.AND UP0, UPT, UR14, 0x1, UPT ;  /* 0x000000010e00788c */ /* 0x000fc4000bf05270 */
[----:B------:R-:W-:Y:S01]  /*26a0*/  UIMAD.WIDE.U32 UR22, UR27, UR15, URZ ;  /* 0x0000000f1b1672a5 */ /* 0x000fe2000f8e00ff */
[----:B------:R-:W-:Y:S02]  /*26b0*/  UMOV UR16, UR17 ;  /* 0x0000001100107c82 */ /* 0x000fe40008000000 */
[----:B------:R-:W-:Y:S01]  /*26c0*/  UMOV UR8, UR9 ;  /* 0x0000000900087c82 */ /* 0x000fe20008000000 */
[----:B---3--:R-:W-:Y:S02]  /*26d0*/  USHF.R.U32.HI UR16, URZ, UR26, UR16 ;  /* 0x0000001aff107299 */ /* 0x008fe40008011610 */
[----:B----4-:R-:W-:Y:S02]  /*26e0*/  UISETP.NE.AND UP2, UPT, UR20, 0x1, UPT ;  /* 0x000000011400788c */ /* 0x010fe4000bf45270 */
[----:B------:R-:W-:Y:S02]  /*26f0*/  USHF.R.U32.HI UR8, URZ, UR13, UR8 ;  /* 0x0000000dff087299 */ /* 0x000fe40008011608 */
[----:B------:R-:W-:-:S02]  /*2700*/  USEL UR7, UR38, UR16, !UP0 ;  /* 0x0000001026077287 */ /* 0x000fc4000c000000 */
[----:B------:R-:W-:Y:S02]  /*2710*/  USEL UR8, UR39, UR8, !UP2 ;  /* 0x0000000827087287 */ /* 0x000fe4000d000000 */
[----:B-1----:R-:W-:Y:S01]  /*2720*/  UIMAD.WIDE.U32 UR16, UR7, UR10, URZ ;  /* 0x0000000a071072a5 */ /* 0x002fe2000f8e00ff */
[----:B------:R-:W-:Y:S01]  /*2730*/  UMOV UR4, UR23 ;  /* 0x0000001700047c82 */ /* 0x000fe20008000000 */
[----:B------:R-:W-:Y:S02]  /*2740*/  UIMAD.WIDE.U32 UR18, UR37, UR12, URZ ;  /* 0x0000000c251272a5 */ /* 0x000fe4000f8e00ff */
[----:B------:R-:W-:-:S03]  /*2750*/  UIMAD.WIDE.U32 UR22, UR8, UR10, URZ ;  /* 0x0000000a081672a5 */ /* 0x000fc6000f8e00ff */
[----:B------:R-:W-:Y:S01]  /*2760*/  UMOV UR16, UR17 ;  /* 0x0000001100107c82 */ /* 0x000fe20008000000 */
[----:B------:R-:W-:Y:S02]  /*2770*/  USHF.R.U32.HI UR4, URZ, UR26, UR4 ;  /* 0x0000001aff047299 */ /* 0x000fe40008011604 */
[----:B------:R-:W-:Y:S01]  /*2780*/  @UP3 USHF.R.U32.HI UR7, URZ, UR11, UR16 ;  /* 0x0000000bff073299 */ /* 0x000fe20008011610 */
[----:B------:R-:W-:Y:S01]  /*2790*/  UMOV UR18, UR19 ;  /* 0x0000001300127c82 */ /* 0x000fe20008000000 */
[----:B------:R-:W-:Y:S01]  /*27a0*/  UMOV UR22, UR23 ;  /* 0x0000001700167c82 */ /* 0x000fe20008000000 */
[----:B------:R-:W-:Y:S02]  /*27b0*/  USHF.R.U32.HI UR13, URZ, UR13, UR18 ;  /* 0x0000000dff0d7299 */ /* 0x000fe40008011612 */
[----:B------:R-:W-:Y:S02]  /*27c0*/  USEL UR4, UR27, UR4, !UP0 ;  /* 0x000000041b047287 */ /* 0x000fe4000c000000 */
[----:B------:R-:W-:-:S02]  /*27d0*/  @UP3 USHF.R.U32.HI UR8, URZ, UR11, UR22 ;  /* 0x0000000bff083299 */ /* 0x000fc40008011616 */
[----:B------:R-:W-:Y:S02]  /*27e0*/  UIMAD UR9, UR40, UR7, URZ ;  /* 0x00000007280972a4 */ /* 0x000fe4000f8e02ff */
[----:B------:R-:W-:Y:S02]  /*27f0*/  USEL UR7, UR37, UR13, !UP2 ;  /* 0x0000000d25077287 */ /* 0x000fe4000d000000 */
[----:B------:R-:W-:Y:S02]  /*2800*/  UIMAD UR12, UR40, UR8, URZ ;  /* 0x00000008280c72a4 */ /* 0x000fe4000f8e02ff */
[----:B------:R-:W-:Y:S02]  /*2810*/  UISETP.GE.AND UP0, UPT, UR4, UR9, UPT ;  /* 0x000000090400728c */ /* 0x000fe4000bf06270 */
[----:B------:R-:W-:Y:S02]  /*2820*/  UIMAD.WIDE.U32 UR16, UR4, UR10, URZ ;  /* 0x0000000a041072a5 */ /* 0x000fe4000f8e00ff */
[----:B------:R-:W-:-:S02]  /*2830*/  UISETP.GE.OR UP0, UPT, UR7, UR12, UP0 ;  /* 0x0000000c0700728c */ /* 0x000fc40008706670 */
        /* <DEDUP_REMOVED lines=19> */
.L_x_41:
[----:B------:R-:W2:Y:S02]  /*2970*/  LDCU UR4, c[0x0][0xb30] ;  /* 0x00016600ff0477ac */ /* 0x000ea40008000800 */
[----:B--2---:R-:W-:-:S09]  /*2980*/  UISETP.NE.AND UP0, UPT, UR4, 0x1, UPT ;  /* 0x000000010400788c */ /* 0x004fd2000bf05270 */
[----:B------:R-:W-:Y:S05]  /*2990*/  BRA.U UP0, `(.L_x_42) ;  /* 0x0000000100447547 */ /* 0x000fea000b800000 */
[----:B------:R-:W2:Y:S01]  /*29a0*/  LDCU.128 UR12, c[0x0][0xb10] ;  /* 0x00016200ff0c77ac */ /* 0x000ea20008000c00 */
[----:B------:R-:W3:Y:S01]  /*29b0*/  LDCU UR16, c[0x0][0xb0c] ;  /* 0x00016180ff1077ac */ /* 0x000ee20008000800 */
[----:B------:R-:W4:Y:S01]  /*29c0*/  LDCU UR17, c[0x0][0xb20] ;  /* 0x00016400ff1177ac */ /* 0x000f220008000800 */
[----:B--2---:R-:W-:Y:S02]  /*29d0*/  UIMAD.WIDE.U32 UR10, UR37, UR12, URZ ;  /* 0x0000000c250a72a5 */ /* 0x004fe4000f8e00ff */
[----:B------:R-:W-:Y:S02]  /*29e0*/  UIMAD.WIDE.U32 UR8, UR27, UR15, URZ ;  /* 0x0000000f1b0872a5 */ /* 0x000fe4000f8e00ff */
[----:B---3--:R-:W-:Y:S02]  /*29f0*/  UISETP.NE.AND UP2, UPT, UR16, 0x1, UPT ;  /* 0x000000011000788c */ /* 0x008fe4000bf45270 */
[----:B------:R-:W-:Y:S01]  /*2a00*/  UISETP.NE.AND UP0, UPT, UR14, 0x1, UPT ;  /* 0x000000010e00788c */ /* 0x000fe2000bf05270 */
[----:B------:R-:W-:-:S02]  /*2a10*/  UMOV UR7, UR11 ;  /* 0x0000000b00077c82 */ /* 0x000fc40008000000 */
[----:B------:R-:W-:Y:S01]  /*2a20*/  UMOV UR4, UR9 ;  /* 0x0000000900047c82 */ /* 0x000fe20008000000 */
[----:B------:R-:W-:Y:S02]  /*2a30*/  USHF.R.U32.HI UR7, URZ, UR13, UR7 ;  /* 0x0000000dff077299 */ /* 0x000fe40008011607 */
[----:B----4-:R-:W-:Y:S02]  /*2a40*/  USHF.R.U32.HI UR4, URZ, UR17, UR4 ;  /* 0x00000011ff047299 */ /* 0x010fe40008011604 */
[----:B------:R-:W-:Y:S02]  /*2a50*/  USEL UR7, UR37, UR7, !UP2 ;  /* 0x0000000725077287 */ /* 0x000fe4000d000000 */
[----:B------:R-:W-:-:S04]  /*2a60*/  USEL UR4, UR27, UR4, !UP0 ;  /* 0x000000041b047287 */ /* 0x000fc8000c000000 */
[----:B------:R-:W-:Y:S02]  /*2a70*/  UIADD3 UR8, UPT, UPT, UR7, -UR4, URZ ;  /* 0x8000000407087290 */ /* 0x000fe4000fffe0ff */
[----:B------:R-:W-:Y:S02]  /*2a80*/  UIADD3 UR4, UPT, UPT, -UR7, UR4, URZ ;  /* 0x0000000407047290 */ /* 0x000fe4000fffe1ff */
[----:B------:R-:W-:Y:S02]  /*2a90*/  UIMAD UR27, UR8, UR14, UR27 ;  /* 0x0000000e081b72a4 */ /* 0x000fe4000f8e021b */
[----:B------:R-:W-:-:S12]  /*2aa0*/  UIMAD UR37, UR4, UR16, UR37 ;  /* 0x00000010042572a4 */ /* 0x000fd8000f8e0225 */
.L_x_42:
[----:B------:R-:W-:Y:S01]  /*2ab0*/  VIADD R11, R11, 0x1 ;  /* 0x000000010b0b7836 */ /* 0x000fe20000000000 */
[----:B------:R-:W-:Y:S02]  /*2ac0*/  R2UR UR7, R48 ;  /* 0x00000000300772ca */ /* 0x000fe400000e0000 */
[----:B------:R-:W-:Y:S02]  /*2ad0*/  R2UR UR4, R47 ;  /* 0x000000002f0472ca */ /* 0x000fe400000e0000 */
[C---:B------:R-:W-:Y:S02]  /*2ae0*/  ISETP.NE.AND P0, PT, R11.reuse, 0x2, PT ;  /* 0x000000020b00780c */ /* 0x040fe40003f05270 */
[----:B------:R-:W-:Y:S02]  /*2af0*/  PLOP3.LUT P1, PT, PT, PT, PT, 0x80, 0x8 ;  /* 0x000000000008781c */ /* 0x000fe40003f2f070 */
[----:B-1----:R-:W-:Y:S02]  /*2b00*/  SEL R0, RZ, 0x1, P0 ;  /* 0x00000001ff007807 */ /* 0x002fe40000000000 */
[----:B------:R-:W-:-:S02]  /*2b10*/  SEL R11, R11, RZ, P0 ;  /* 0x000000ff0b0b7207 */ /* 0x000fc40000000000 */
[----:B------:R-:W-:Y:S01]  /*2b20*/  LOP3.LUT R10, R10, R0, RZ, 0x3c, !PT ;  /* 0x000000000a0a7212 */ /* 0x000fe200078e3cff */
[----:B------:R-:W-:Y:S02]  /*2b30*/  UIADD3 UR26, UPT, UPT, UR37, UR7, URZ ;  /* 0x00000007251a7290 */ /* 0x000fe4000fffe0ff */
[----:B------:R-:W-:Y:S01]  /*2b40*/  UIADD3 UR30, UPT, UPT, UR27, UR4, URZ ;  /* 0x000000041b1e7290 */ /* 0x000fe2000fffe0ff */
[----:B------:R-:W-:Y:S11]  /*2b50*/  BRA.U UP1, `(.L_x_43) ;  /* 0xfffffff1013c7547 */ /* 0x000ff6000b83ffff */
[----:B------:R-:W-:Y:S01]  /*2b60*/  UIADD3 UR7, UPT, UPT, UR6, 0xd0, URZ ;  /* 0x000000d006077890 */ /* 0x000fe2000fffe0ff */
[----:B------:R-:W-:-:S03]  /*2b70*/  SHF.L.U32 R2, R12, 0x1f, RZ ;  /* 0x0000001f0c027819 */ /* 0x000fc600000006ff */
[----:B------:R-:W-:-:S09]  /*2b80*/  ULEA UR4, UR5, UR7, 0x3 ;  /* 0x0000000705047291 */ /* 0x000fd2000f8e18ff */
[----:B------:R-:W1:Y:S02]  /*2b90*/  SYNCS.PHASECHK.TRANS64.TRYWAIT P0, [UR4], R2 ;  /* 0x00000002ff0075a7 */ /* 0x000e640008001104 */
[----:B-1----:R-:W-:Y:S05]  /*2ba0*/  @!P0 BRA `(.L_x_44) ;  /* 0x0000005800a08947 */ /* 0x002fea0003800000 */
.L_x_150:
[----:B------:R-:W-:-:S04]  /*2bb0*/  UIADD3 UR4, UPT, UPT, UR5, 0x1, URZ ;  /* 0x0000000105047890 */ /* 0x000fc8000fffe0ff */
[----:B------:R-:W-:-:S04]  /*2bc0*/  UISETP.NE.AND UP0, UPT, UR4, 0x1a, UPT ;  /* 0x0000001a0400788c */ /* 0x000fc8000bf05270 */
[----:B------:R-:W-:Y:S02]  /*2bd0*/  USEL UR6, URZ, 0x1, UP0 ;  /* 0x00000001ff067887 */ /* 0x000fe40008000000 */
[----:B------:R-:W-:-:S04]  /*2be0*/  USEL UR4, UR4, URZ, UP0 ;  /* 0x000000ff04047287 */ /* 0x000fc80008000000 */
[----:B------:R-:W-:Y:S01]  /*2bf0*/  ULEA UR5, UR4, UR7, 0x3 ;  /* 0x0000000704057291 */ /* 0x000fe2000f8e18ff */
[----:B-1----:R-:W-:-:S04]  /*2c00*/  LOP3.LUT R2, R12, UR6, RZ, 0x3c, !PT ;  /* 0x000000060c027c12 */ /* 0x002fc8000f8e3cff */
[----:B------:R-:W-:-:S04]  /*2c10*/  SHF.L.U32 R3, R2, 0x1f, RZ ;  /* 0x0000001f02037819 */ /* 0x000fc800000006ff */
[----:B------:R-:W1:Y:S02]  /*2c20*/  SYNCS.PHASECHK.TRANS64.TRYWAIT P0, [UR5], R3 ;  /* 0x00000003ff0075a7 */ /* 0x000e640008001105 */
[----:B-1----:R-:W-:Y:S05]  /*2c30*/  @!P0 BRA `(.L_x_45) ;  /* 0x0000005800948947 */ /* 0x002fea0003800000 */
.L_x_152:
[----:B------:R-:W-:-:S04]  /*2c40*/  UIADD3 UR4, UPT, UPT, UR4, 0x1, URZ ;  /* 0x0000000104047890 */ /* 0x000fc8000fffe0ff */
[----:B------:R-:W-:-:S04]  /*2c50*/  UISETP.NE.AND UP0, UPT, UR4, 0x1a, UPT ;  /* 0x0000001a0400788c */ /* 0x000fc8000bf05270 */
[----:B------:R-:W-:Y:S02]  /*2c60*/  USEL UR6, URZ, 0x1, UP0 ;  /* 0x00000001ff067887 */ /* 0x000fe40008000000 */
[----:B------:R-:W-:-:S04]  /*2c70*/  USEL UR4, UR4, URZ, UP0 ;  /* 0x000000ff04047287 */ /* 0x000fc80008000000 */
[----:B------:R-:W-:Y:S01]  /*2c80*/  ULEA UR5, UR4, UR7, 0x3 ;  /* 0x0000000704057291 */ /* 0x000fe2000f8e18ff */
[----:B------:R-:W-:-:S04]  /*2c90*/  LOP3.LUT R2, R2, UR6, RZ, 0x3c, !PT ;  /* 0x0000000602027c12 */ /* 0x000fc8000f8e3cff */
[----:B-1----:R-:W-:-:S04]  /*2ca0*/  SHF.L.U32 R3, R2, 0x1f, RZ ;  /* 0x0000001f02037819 */ /* 0x002fc800000006ff */
[----:B------:R-:W1:Y:S02]  /*2cb0*/  SYNCS.PHASECHK.TRANS64.TRYWAIT P0, [UR5], R3 ;  /* 0x00000003ff0075a7 */ /* 0x000e640008001105 */
[----:B-1----:R-:W-:Y:S05]  /*2cc0*/  @!P0 BRA `(.L_x_46) ;  /* 0x0000005800888947 */ /* 0x002fea0003800000 */
.L_x_154:
        /* <DEDUP_REMOVED lines=9> */
.L_x_156:
        /* <DEDUP_REMOVED lines=9> */
.L_x_158:
        /* <DEDUP_REMOVED lines=9> */
.L_x_160:
        /* <DEDUP_REMOVED lines=9> */
.L_x_162:
        /* <DEDUP_REMOVED lines=9> */
.L_x_164:
        /* <DEDUP_REMOVED lines=9> */
.L_x_166:
        /* <DEDUP_REMOVED lines=9> */
.L_x_168:
        /* <DEDUP_REMOVED lines=9> */
.L_x_170:
        /* <DEDUP_REMOVED lines=9> */
.L_x_172:
        /* <DEDUP_REMOVED lines=9> */
.L_x_174:
        /* <DEDUP_REMOVED lines=9> */
.L_x_176:
        /* <DEDUP_REMOVED lines=9> */
.L_x_178:
        /* <DEDUP_REMOVED lines=9> */
.L_x_180:
        /* <DEDUP_REMOVED lines=9> */
.L_x_182:
        /* <DEDUP_REMOVED lines=9> */
.L_x_184:
        /* <DEDUP_REMOVED lines=9> */
.L_x_186:
        /* <DEDUP_REMOVED lines=9> */
.L_x_188:
        /* <DEDUP_REMOVED lines=9> */
.L_x_190:
        /* <DEDUP_REMOVED lines=9> */
.L_x_192:
        /* <DEDUP_REMOVED lines=9> */
.L_x_194:
        /* <DEDUP_REMOVED lines=9> */
.L_x_196:
        /* <DEDUP_REMOVED lines=9> */
.L_x_198:
[----:B------:R-:W-:-:S04]  /*3930*/  UIADD3 UR4, UPT, UPT, UR4, 0x1, URZ ;  /* 0x0000000104047890 */ /* 0x000fc8000fffe0ff */
[----:B------:R-:W-:-:S04]  /*3940*/  UISETP.NE.AND UP0, UPT, UR4, 0x1a, UPT ;  /* 0x0000001a0400788c */ /* 0x000fc8000bf05270 */
[----:B------:R-:W-:Y:S02]  /*3950*/  USEL UR5, URZ, 0x1, UP0 ;  /* 0x00000001ff057887 */ /* 0x000fe40008000000 */
[----:B------:R-:W-:-:S04]  /*3960*/  USEL UR4, UR4, URZ, UP0 ;  /* 0x000000ff04047287 */ /* 0x000fc80008000000 */
[----:B------:R-:W-:Y:S01]  /*3970*/  ULEA UR4, UR4, UR7, 0x3 ;  /* 0x0000000704047291 */ /* 0x000fe2000f8e18ff */
[----:B------:R-:W-:-:S04]  /*3980*/  LOP3.LUT R2, R2, UR5, RZ, 0x3c, !PT ;  /* 0x0000000502027c12 */ /* 0x000fc8000f8e3cff */
[----:B------:R-:W-:Y:S01]  /*3990*/  SHF.L.U32 R2, R2, 0x1f, RZ ;  /* 0x0000001f02027819 */ /* 0x000fe200000006ff */
[----:B-1----:R-:W-:-:S07]  /*39a0*/  IMAD.U32 R0, RZ, RZ, UR4 ;  /* 0x00000004ff007e24 */ /* 0x002fce000f8e00ff */
.L_x_69:
[----:B-1----:R1:W2:Y:S02]  /*39b0*/  SYNCS.PHASECHK.TRANS64.TRYWAIT P0, [R0+URZ], R2 ;  /* 0x00000002000075a7 */ /* 0x0022a400080011ff */
[----:B--2---:R-:W-:Y:S05]  /*39c0*/  @!P0 NANOSLEEP.SYNCS 0x989680 ;  /* 0x009896800000895d */ /* 0x004fea0003900000 */
[----:B------:R-:W2:Y:S02]  /*39d0*/  @!P0 SYNCS.PHASECHK.TRANS64 P0, [R0+URZ], R2 ;  /* 0x00000002000085a7 */ /* 0x000ea400080010ff */
[----:B--2---:R-:W-:Y:S05]  /*39e0*/  @P0 EXIT ;  /* 0x000000000000094d */ /* 0x004fea0003800000 */
[----:B------:R-:W-:Y:S05]  /*39f0*/  BRA `(.L_x_69) ;  /* 0xfffffffc00ec7947 */ /* 0x000fea000383ffff */
.L_x_23:
[----:B------:R-:W-:-:S04]  /*3a00*/  UISETP.NE.AND UP0, UPT, UR54, URZ, UPT ;  /* 0x000000ff3600728c */ /* 0x000fc8000bf05270 */
[----:B------:R-:W-:-:S09]  /*3a10*/  UISETP.NE.OR UP0, UPT, UR22, 0x1, UP0 ;  /* 0x000000011600788c */ /* 0x000fd20008705670 */
[----:B------:R-:W-:Y:S05]  /*3a20*/  BRA.U UP0, `(.L_x_70) ;  /* 0x0000000500487547 */ /* 0x000fea000b800000 */
[----:B------:R-:W-:Y:S01]  /*3a30*/  ISETP.GE.U32.AND P2, PT, R0, 0x8, PT ;  /* 0x000000080000780c */ /* 0x000fe20003f46070 */
[----:B------:R-:W-:Y:S01]  /*3a40*/  IMAD.MOV.U32 R12, RZ, RZ, 0x1 ;  /* 0x00000001ff0c7424 */ /* 0x000fe200078e00ff */
[----:B------:R-:W-:Y:S02]  /*3a50*/  CS2R R10, SRZ ;  /* 0x00000000000a7805 */ /* 0x000fe4000001ff00 */
[----:B------:R-:W-:Y:S01]  /*3a60*/  CS2R R8, SRZ ;  /* 0x0000000000087805 */ /* 0x000fe2000001ff00 */
[----:B------:R-:W-:Y:S01]  /*3a70*/  UMOV UR6, 0x400 ;  /* 0x0000040000067882 */ /* 0x000fe20000000000 */
[----:B------:R-:W-:Y:S01]  /*3a80*/  UMOV UR5, URZ ;  /* 0x000000ff00057c82 */ /* 0x000fe20008000000 */
[----:B------:R-:W-:-:S12]  /*3a90*/  ULEA UR6, UR54, UR6, 0x18 ;  /* 0x0000000636067291 */ /* 0x000fd8000f8ec0ff */
.L_x_74:
[----:B------:R-:W-:Y:S02]  /*3aa0*/  LEA R2, R8, UR6, 0x3 ;  /* 0x0000000608027c11 */ /* 0x000fe4000f8e18ff */
[----:B------:R-:W-:-:S03]  /*3ab0*/  SHF.L.U32 R4, R9, 0x1f, RZ ;  /* 0x0000001f09047819 */ /* 0x000fc600000006ff */
[----:B------:R-:W-:Y:S01]  /*3ac0*/  VIADD R5, R2, 0x250 ;  /* 0x0000025002057836 */ /* 0x000fe20000000000 */
[----:B------:R-:W1:Y:S02]  /*3ad0*/  SYNCS.PHASECHK.TRANS64.TRYWAIT P0, [R2+URZ+0x240], R4 ;  /* 0x00024004020075a7 */ /* 0x000e6400080011ff */
[----:B-1----:R-:W-:Y:S05]  /*3ae0*/  @!P0 BRA `(.L_x_71) ;  /* 0x0000005400288947 */ /* 0x002fea0003800000 */
.L_x_199:
[----:B------:R-:W-:Y:S01]  /*3af0*/  ULEA UR4, UR5, UR6, 0x3 ;  /* 0x0000000605047291 */ /* 0x000fe2000f8e18ff */
[----:B-1----:R-:W-:Y:S01]  /*3b00*/  PRMT R2, RZ, 0x654, R5 ;  /* 0x00000654ff027816 */ /* 0x002fe20000000005 */
[----:B------:R-:W-:Y:S01]  /*3b10*/  @!P2 IMAD.MOV.U32 R4, RZ, RZ, 0x10 ;  /* 0x00000010ff04a424 */ /* 0x000fe200078e00ff */
[----:B------:R-:W-:Y:S01]  /*3b20*/  SHF.L.U32 R5, R12, 0x1f, RZ ;  /* 0x0000001f0c057819 */ /* 0x000fe200000006ff */
[----:B------:R-:W-:Y:S01]  /*3b30*/  UIADD3 UR7, UPT, UPT, UR4, 0x1e0, URZ ;  /* 0x000001e004077890 */ /* 0x000fe2000fffe0ff */
[----:B------:R1:W-:Y:S05]  /*3b40*/  SYNCS.ARRIVE.TRANS64.RED.A1T0 RZ, [R2+URZ], RZ ;  /* 0x000000ff02ff79a7 */ /* 0x0003ea00081004ff */
[----:B------:R-:W-:Y:S01]  /*3b50*/  IMAD.U32 R6, RZ, RZ, UR7 ;  /* 0x00000007ff067e24 */ /* 0x000fe2000f8e00ff */
[----:B------:R-:W2:Y:S04]  /*3b60*/  SYNCS.PHASECHK.TRANS64.TRYWAIT P0, [UR4+0x1f0], R5 ;  /* 0x0001f005ff0075a7 */ /* 0x000ea80008001104 */
[----:B------:R-:W-:Y:S01]  /*3b70*/  PRMT R6, R0, 0x654, R6 ;  /* 0x0000065400067816 */ /* 0x000fe20000000006 */
[----:B-12---:R-:W-:Y:S06]  /*3b80*/  @!P0 BRA `(.L_x_72) ;  /* 0x0000005400148947 */ /* 0x006fec0003800000 */
.L_x_201:
[----:B------:R-:W-:Y:S01]  /*3b90*/  ULEA UR8, UR5, UR6, 0x4 ;  /* 0x0000000605087291 */ /* 0x000fe2000f8e20ff */
[----:B------:R-:W-:Y:S01]  /*3ba0*/  SEL R3, R6, R3, !P2 ;  /* 0x0000000306037207 */ /* 0x000fe20005000000 */
[----:B------:R-:W-:Y:S01]  /*3bb0*/  UIADD3 UR9, UPT, UPT, UR4, 0x1e0, URZ ;  /* 0x000001e004097890 */ /* 0x000fe2000fffe0ff */
[----:B-1----:R-:W-:Y:S01]  /*3bc0*/  LEA R2, R11, UR6, 0x3 ;  /* 0x000000060b027c11 */ /* 0x002fe2000f8e18ff */
[----:B------:R-:W-:Y:S01]  /*3bd0*/  UIADD3 UR8, UPT, UPT, UR8, 0x270, URZ ;  /* 0x0000027008087890 */ /* 0x000fe2000fffe0ff */
[----:B------:R1:W-:Y:S01]  /*3be0*/  @!P2 SYNCS.ARRIVE.TRANS64.RED RZ, [R3+URZ], R4 ;  /* 0x0000000403ffa9a7 */ /* 0x0003e200080004ff */
[----:B------:R-:W-:Y:S01]  /*3bf0*/  UIADD3 UR4, UPT, UPT, UR5, 0x1, URZ ;  /* 0x0000000105047890 */ /* 0x000fe2000fffe0ff */
[----:B------:R-:W-:-:S03]  /*3c00*/  VIADD R8, R8, 0x1 ;  /* 0x0000000108087836 */ /* 0x000fc60000000000 */
[----:B------:R-:W-:Y:S02]  /*3c10*/  UISETP.NE.AND UP0, UPT, UR4, 0x2, UPT ;  /* 0x000000020400788c */ /* 0x000fe4000bf05270 */
[----:B------:R-:W-:Y:S01]  /*3c20*/  ISETP.NE.AND P0, PT, R8, 0x2, PT ;  /* 0x000000020800780c */ /* 0x000fe20003f05270 */
[----:B------:R-:W-:Y:S06]  /*3c30*/  UGETNEXTWORKID.BROADCAST [UR8], [UR9] ;  /* 0x00000000080073ca */ /* 0x000fec0008000100 */
[----:B------:R-:W-:Y:S02]  /*3c40*/  USEL UR7, URZ, 0x1, UP0 ;  /* 0x00000001ff077887 */ /* 0x000fe40008000000 */
[----:B------:R-:W-:-:S04]  /*3c50*/  USEL UR5, UR4, URZ, UP0 ;  /* 0x000000ff04057287 */ /* 0x000fc80008000000 */
[----:B------:R-:W-:Y:S02]  /*3c60*/  LOP3.LUT R12, R12, UR7, RZ, 0x3c, !PT ;  /* 0x000000070c0c7c12 */ /* 0x000fe4000f8e3cff */
[----:B-1----:R-:W-:-:S04]  /*3c70*/  SHF.L.U32 R4, R10, 0x1f, RZ ;  /* 0x0000001f0a047819 */ /* 0x002fc800000006ff */
[----:B------:R-:W1:Y:S02]  /*3c80*/  SYNCS.PHASECHK.TRANS64.TRYWAIT P1, [R2+URZ+0x1e0], R4 ;  /* 0x0001e004020075a7 */ /* 0x000e6400080211ff */
[----:B-1----:R-:W-:Y:S05]  /*3c90*/  @!P1 BRA `(.L_x_73) ;  /* 0x0000005000e89947 */ /* 0x002fea0003800000 */
.L_x_202:
[C---:B-1----:R-:W-:Y:S01]  /*3ca0*/  LEA R4, R11.reuse, UR6, 0x4 ;  /* 0x000000060b047c11 */ /* 0x042fe2000f8e20ff */
[----:B------:R-:W-:Y:S01]  /*3cb0*/  VIADD R2, R2, 0x1f0 ;  /* 0x000001f002027836 */ /* 0x000fe20000000000 */
[----:B------:R-:W-:Y:S01]  /*3cc0*/  SEL R8, R8, RZ, P0 ;  /* 0x000000ff08087207 */ /* 0x000fe20000000000 */
[----:B------:R-:W-:-:S03]  /*3cd0*/  VIADD R11, R11, 0x1 ;  /* 0x000000010b0b7836 */ /* 0x000fc60000000000 */
[----:B------:R-:W1:Y:S01]  /*3ce0*/  LDS.128 R4, [R4+0x270] ;  /* 0x0002700004047984 */ /* 0x000e620000000c00 */
[----:B------:R-:W-:Y:S02]  /*3cf0*/  PRMT R2, RZ, 0x654, R2 ;  /* 0x00000654ff027816 */ /* 0x000fe40000000002 */
[C---:B------:R-:W-:Y:S01]  /*3d00*/  ISETP.NE.AND P1, PT, R11.reuse, 0x2, PT ;  /* 0x000000020b00780c */ /* 0x040fe20003f25270 */
[----:B------:R-:W-:Y:S01]  /*3d10*/  @!PT LDS RZ, [RZ] ;  /* 0x00000000fffff984 */ /* 0x000fe20000000800 */
[----:B------:R-:W-:Y:S01]  /*3d20*/  @!PT LDS RZ, [RZ] ;  /* 0x00000000fffff984 */ /* 0x000fe20000000800 */
[----:B------:R-:W-:Y:S01]  /*3d30*/  @!PT LDS RZ, [RZ] ;  /* 0x00000000fffff984 */ /* 0x000fe20000000800 */
[----:B------:R-:W-:Y:S01]  /*3d40*/  @!PT LDS RZ, [RZ] ;  /* 0x00000000fffff984 */ /* 0x000fe20000000800 */
[----:B------:R2:W-:Y:S06]  /*3d50*/  MEMBAR.ALL.CTA ;  /* 0x0000000000007992 */ /* 0x0005ec0000008000 */
[----:B--2---:R-:W2:Y:S01]  /*3d60*/  FENCE.VIEW.ASYNC.S ;  /* 0x00000000000073c6 */ /* 0x004ea20000000000 */
[----:B------:R-:W-:Y:S01]  /*3d70*/  SEL R11, R11, RZ, P1 ;  /* 0x000000ff0b0b7207 */ /* 0x000fe20000800000 */
[----:B--2---:R2:W-:Y:S01]  /*3d80*/  SYNCS.ARRIVE.TRANS64.RED.A1T0 RZ, [R2+URZ], RZ ;  /* 0x000000ff02ff79a7 */ /* 0x0045e200081004ff */
[----:B-1----:R-:W-:-:S02]  /*3d90*/  LOP3.LUT P3, RZ, R6, 0x1, RZ, 0xc0, !PT ;  /* 0x0000000106ff7812 */ /* 0x002fc4000786c0ff */
[----:B------:R-:W-:-:S04]  /*3da0*/  SEL R4, RZ, 0x1, P1 ;  /* 0x00000001ff047807 */ /* 0x000fc80000800000 */
[----:B------:R-:W-:Y:S02]  /*3db0*/  LOP3.LUT R10, R10, R4, RZ, 0x3c, !PT ;  /* 0x000000040a0a7212 */ /* 0x000fe400078e3cff */
[----:B--2---:R-:W-:-:S04]  /*3dc0*/  SEL R2, RZ, 0x1, P0 ;  /* 0x00000001ff027807 */ /* 0x004fc80000000000 */
[----:B------:R-:W-:Y:S01]  /*3dd0*/  LOP3.LUT R9, R9, R2, RZ, 0x3c, !PT ;  /* 0x0000000209097212 */ /* 0x000fe200078e3cff */
[----:B------:R-:W-:Y:S06]  /*3de0*/  @P3 BRA `(.L_x_74) ;  /* 0xfffffffc002c3947 */ /* 0x000fec000383ffff */
[----:B------:R-:W-:Y:S01]  /*3df0*/  ULEA UR4, UR5, UR6, 0x3 ;  /* 0x0000000605047291 */ /* 0x000fe2000f8e18ff */
[----:B------:R-:W-:-:S08]  /*3e00*/  SHF.L.U32 R2, R12, 0x1f, RZ ;  /* 0x0000001f0c027819 */ /* 0x000fd000000006ff */
[----:B------:R-:W1:Y:S02]  /*3e10*/  SYNCS.PHASECHK.TRANS64 P0, [UR4+0x1f0], R2 ;  /* 0x0001f002ff0075a7 */ /* 0x000e640008001004 */
[----:B-1----:R-:W-:Y:S05]  /*3e20*/  @P0 BRA `(.L_x_75) ;  /* 0x0000000000080947 */ /* 0x002fea0003800000 */
[----:B------:R-:W1:Y:S02]  /*3e30*/  SYNCS.PHASECHK.TRANS64.TRYWAIT P0, [UR4+0x1f0], R2 ;  /* 0x0001f002ff0075a7 */ /* 0x000e640008001104 */
[----:B-1----:R-:W-:Y:S05]  /*3e40*/  @!P0 BRA `(.L_x_76) ;  /* 0x0000005000908947 */ /* 0x002fea0003800000 */
.L_x_75:
[----:B------:R-:W-:-:S04]  /*3e50*/  UIADD3 UR7, UPT, UPT, UR5, 0x1, URZ ;  /* 0x0000000105077890 */ /* 0x000fc8000fffe0ff */
[----:B------:R-:W-:-:S04]  /*3e60*/  UISETP.NE.AND UP0, UPT, UR7, 0x2, UPT ;  /* 0x000000020700788c */ /* 0x000fc8000bf05270 */
[----:B------:R-:W-:Y:S02]  /*3e70*/  USEL UR8, URZ, 0x1, UP0 ;  /* 0x00000001ff087887 */ /* 0x000fe40008000000 */
[----:B------:R-:W-:-:S04]  /*3e80*/  USEL UR7, UR7, URZ, UP0 ;  /* 0x000000ff07077287 */ /* 0x000fc80008000000 */
[----:B------:R-:W-:Y:S01]  /*3e90*/  ULEA UR7, UR7, UR6, 0x3 ;  /* 0x0000000607077291 */ /* 0x000fe2000f8e18ff */
[----:B-1----:R-:W-:-:S04]  /*3ea0*/  LOP3.LUT R2, R12, UR8, RZ, 0x3c, !PT ;  /* 0x000000080c027c12 */ /* 0x002fc8000f8e3cff */
[----:B------:R-:W-:-:S04]  /*3eb0*/  SHF.L.U32 R0, R2, 0x1f, RZ ;  /* 0x0000001f02007819 */ /* 0x000fc800000006ff */
[----:B------:R-:W1:Y:S02]  /*3ec0*/  SYNCS.PHASECHK.TRANS64 P0, [UR7+0x1f0], R0 ;  /* 0x0001f000ff0075a7 */ /* 0x000e640008001007 */
[----:B-1----:R-:W-:Y:S05]  /*3ed0*/  @P0 EXIT ;  /* 0x000000000000094d */ /* 0x002fea0003800000 */
[----:B------:R-:W-:Y:S02]  /*3ee0*/  SHF.L.U32 R2, R2, 0x1f, RZ ;  /* 0x0000001f02027819 */ /* 0x000fe400000006ff */
[----:B------:R-:W-:-:S07]  /*3ef0*/  MOV R0, UR7 ;  /* 0x0000000700007c02 */ /* 0x000fce0008000f00 */
.L_x_77:
[----:B-1----:R1:W2:Y:S02]  /*3f00*/  SYNCS.PHASECHK.TRANS64.TRYWAIT P0, [R0+URZ+0x1f0], R2 ;  /* 0x0001f002000075a7 */ /* 0x0022a400080011ff */
[----:B--2---:R-:W-:Y:S05]  /*3f10*/  @!P0 NANOSLEEP.SYNCS 0x989680 ;  /* 0x009896800000895d */ /* 0x004fea0003900000 */
[----:B------:R-:W2:Y:S02]  /*3f20*/  @!P0 SYNCS.PHASECHK.TRANS64 P0, [R0+URZ+0x1f0], R2 ;  /* 0x0001f002000085a7 */ /* 0x000ea400080010ff */
[----:B--2---:R-:W-:Y:S05]  /*3f30*/  @P0 EXIT ;  /* 0x000000000000094d */ /* 0x004fea0003800000 */
[----:B------:R-:W-:Y:S05]  /*3f40*/  BRA `(.L_x_77) ;  /* 0xfffffffc00ec7947 */ /* 0x000fea000383ffff */
.L_x_70:
[----:B------:R-:W-:Y:S05]  /*3f50*/  BRA.U UP4, `(.L_x_78) ;  /* 0x0000000d049c7547 */ /* 0x000fea000b800000 */
[----:B------:R-:W-:Y:S01]  /*3f60*/  UMOV UR4, 0x40 ;  /* 0x0000004000047882 */ /* 0x000fe20000000000 */
[----:B------:R-:W-:Y:S01]  /*3f70*/  NOP ;  /* 0x0000000000007918 */ /* 0x000fe20000000000 */
[----:B------:R-:W-:Y:S01]  /*3f80*/  ULEA UR5, UR54, UR4, 0x18 ;  /* 0x0000000436057291 */ /* 0x000fe2000f8ec0ff */
[----:B------:R-:W-:Y:S02]  /*3f90*/  UMOV UR6, 0x400 ;  /* 0x0000040000067882 */ /* 0x000fe40000000000 */
[----:B------:R-:W-:-:S06]  /*3fa0*/  ULEA UR6, UR54, UR6, 0x18 ;  /* 0x0000000636067291 */ /* 0x000fcc000f8ec0ff */
[----:B------:R-:W1:Y:S02]  /*3fb0*/  LDS.U8 R0, [UR5+0x1c] ;  /* 0x00001c05ff007984 */ /* 0x000e640008000000 */
[----:B-1----:R-:W-:-:S13]  /*3fc0*/  ISETP.NE.AND P0, PT, R0, RZ, PT ;  /* 0x000000ff0000720c */ /* 0x002fda0003f05270 */
[----:B------:R-:W-:Y:S05]  /*3fd0*/  @P0 BRA `(.L_x_79) ;  /* 0x0000000000580947 */ /* 0x000fea0003800000 */
[----:B------:R-:W-:-:S13]  /*3fe0*/  ELECT P0, URZ, PT ;  /* 0x0000000000ff782f */ /* 0x000fda0003800000 */
[----:B------:R-:W-:Y:S05]  /*3ff0*/  @!P0 BRA `(.L_x_80) ;  /* 0x0000000000608947 */ /* 0x000fea0003800000 */
[----:B------:R-:W-:Y:S01]  /*4000*/  UMOV UR4, 0x10 ;  /* 0x0000001000047882 */ /* 0x000fe20000000000 */
[----:B------:R-:W-:Y:S01]  /*4010*/  HFMA2 R0, -RZ, RZ, 0, 5.9604644775390625e-08 ;  /* 0x00000001ff007431 */ /* 0x000fe200000001ff */
[----:B------:R-:W-:-:S03]  /*4020*/  MOV R3, 0xffff ;  /* 0x0000ffff00037802 */ /* 0x000fc60000000f00 */
[----:B------:R-:W-:Y:S04]  /*4030*/  DEPBAR.LE SB1, 0x36 ;  /* 0x00009d800000791a */ /* 0x000fe80000000000 */
[----:B------:R-:W1:Y:S02]  /*4040*/  UTCATOMSWS.FIND_AND_SET.ALIGN UP0, UR4, UR4 ;  /* 0x00000004000475e3 */ /* 0x000e640008000800 */
[----:B-1----:R-:W-:Y:S01]  /*4050*/  MOV R4, UR4 ;  /* 0x0000000400047c02 */ /* 0x002fe20008000f00 */
[----:B------:R-:W-:Y:S06]  /*4060*/  BRA.U UP0, `(.L_x_81) ;  /* 0x0000000100187547 */ /* 0x000fec000b800000 */
.L_x_82:
[----:B------:R-:W-:Y:S05]  /*4070*/  NANOSLEEP 0x64 ;  /* 0x000000640000795d */ /* 0x000fea0003800000 */
[----:B------:R-:W-:-:S05]  /*4080*/  UMOV UR4, 0x10 ;  /* 0x0000001000047882 */ /* 0x000fca0000000000 */
[----:B------:R-:W-:Y:S04]  /*4090*/  DEPBAR.LE SB1, 0x36 ;  /* 0x00009d800000791a */ /* 0x000fe80000000000 */
[----:B------:R-:W1:Y:S02]  /*40a0*/  UTCATOMSWS.FIND_AND_SET.ALIGN UP0, UR4, UR4 ;  /* 0x00000004000475e3 */ /* 0x000e640008000800 */
[----:B-1----:R-:W-:Y:S01]  /*40b0*/  MOV R4, UR4 ;  /* 0x0000000400047c02 */ /* 0x002fe20008000f00 */
[----:B------:R-:W-:Y:S05]  /*40c0*/  BRA.U !UP0, `(.L_x_82) ;  /* 0xfffffffd08e87547 */ /* 0x000fea000b83ffff */
.L_x_81:
[-C--:B------:R-:W-:Y:S02]  /*40d0*/  SHF.L.U32 R3, R3, R4.reuse, RZ ;  /* 0x0000000403037219 */ /* 0x080fe400000006ff */
[----:B------:R-:W-:Y:S01]  /*40e0*/  SHF.L.U32 R0, R0, R4, RZ ;  /* 0x0000000400007219 */ /* 0x000fe200000006ff */
[----:B------:R-:W-:Y:S02]  /*40f0*/  IMAD.SHL.U32 R4, R4, 0x20, RZ ;  /* 0x0000002004047824 */ /* 0x000fe400078e00ff */
[----:B------:R1:W-:Y:S04]  /*4100*/  ATOMS.OR RZ, [UR5+0x14], R3 ;  /* 0x00001403ffff798c */ /* 0x0003e8000b000005 */
[----:B------:R1:W-:Y:S04]  /*4110*/  ATOMS.OR RZ, [UR5+0x18], R0 ;  /* 0x00001800ffff798c */ /* 0x0003e8000b000005 */
[----:B------:R1:W-:Y:S01]  /*4120*/  STS [UR6+0x290], R4 ;  /* 0x00029004ff007988 */ /* 0x0003e20008000806 */
[----:B------:R-:W-:Y:S05]  /*4130*/  BRA `(.L_x_80) ;  /* 0x0000000000107947 */ /* 0x000fea0003800000 */
.L_x_79:
[----:B------:R-:W-:Y:S02]  /*4140*/  MOV R0, 0xffffffff ;  /* 0xffffffff00007802 */ /* 0x000fe40000000f00 */
[----:B------:R-:W-:-:S03]  /*4150*/  MOV R4, 0x4180 ;  /* 0x0000418000047802 */ /* 0x000fc60000000f00 */
[----:B------:R1:W-:Y:S04]  /*4160*/  STS [UR6+0x290], R0 ;  /* 0x00029000ff007988 */ /* 0x0003e80008000806 */
[----:B-1---5:R-:W-:Y:S05]  /*4170*/  CALL.REL.NOINC `($__internal_1_$__cuda_sm10x_tcgen05_guardrail_trap_phase_invalid_during_alloc) ;  /* 0x0000005400687944 */ /* 0x022fea0003c00000 */
.L_x_80:
[----:B------:R-:W-:Y:S05]  /*4180*/  WARPSYNC.ALL ;  /* 0x0000000000007948 */ /* 0x000fea0003800000 */
[----:B------:R-:W2:Y:S01]  /*4190*/  S2UR UR4, SR_CgaCtaId ;  /* 0x00000000000479c3 */ /* 0x000ea20000008800 */
[----:B------:R-:W-:Y:S01]  /*41a0*/  UMOV UR17, 0x400 ;  /* 0x0000040000117882 */ /* 0x000fe20000000000 */
[----:B------:R-:W-:-:S06]  /*41b0*/  NOP ;  /* 0x0000000000007918 */ /* 0x000fcc0000000000 */
[----:B------:R-:W-:Y:S06]  /*41c0*/  BAR.ARV 0x6, 0xa0 ;  /* 0x0182800000007b1d */ /* 0x000fec0000002000 */
[----:B------:R-:W3:Y:S01]  /*41d0*/  LDCU UR5, c[0x0][0x38c] ;  /* 0x00007180ff0577ac */ /* 0x000ee20008000800 */
[----:B------:R-:W-:Y:S01]  /*41e0*/  LOP3.LUT R2, R2, 0xffff, RZ, 0xc0, !PT ;  /* 0x0000ffff02027812 */ /* 0x000fe200078ec0ff */
[----:B------:R-:W-:Y:S01]  /*41f0*/  IMAD.MOV.U32 R11, RZ, RZ, 0x1 ;  /* 0x00000001ff0b7424 */ /* 0x000fe200078e00ff */
[----:B------:R-:W-:Y:S01]  /*4200*/  CS2R R8, SRZ ;  /* 0x0000000000087805 */ /* 0x000fe2000001ff00 */
[----:B------:R-:W4:Y:S01]  /*4210*/  LDCU UR8, c[0x0][0x38c] ;  /* 0x00007180ff0877ac */ /* 0x000f220008000800 */
[----:B------:R-:W-:Y:S01]  /*4220*/  R2UR UR19, R2 ;  /* 0x00000000021372ca */ /* 0x000fe200000e0000 */
[----:B------:R-:W-:Y:S01]  /*4230*/  IMAD.MOV.U32 R10, RZ, RZ, RZ ;  /* 0x000000ffff0a7224 */ /* 0x000fe200078e00ff */
[----:B------:R-:W-:Y:S01]  /*4240*/  UMOV UR22, URZ ;  /* 0x000000ff00167c82 */ /* 0x000fe20008000000 */
[----:B------:R-:W-:Y:S01]  /*4250*/  UMOV UR14, URZ ;  /* 0x000000ff000e7c82 */ /* 0x000fe20008000000 */
[----:B--2---:R-:W-:Y:S01]  /*4260*/  ULEA UR17, UR4, UR17, 0x18 ;  /* 0x0000001104117291 */ /* 0x004fe2000f8ec0ff */
[----:B------:R-:W-:Y:S01]  /*4270*/  UMOV UR26, 0x0 ;  /* 0x00000000001a7882 */ /* 0x000fe20000000000 */
[----:B------:R-:W-:-:S02]  /*4280*/  UMOV UR27, 0x4100010 ;  /* 0x04100010001b7882 */ /* 0x000fc40000000000 */
[----:B------:R-:W-:Y:S02]  /*4290*/  UIADD3 UR6, UPT, UPT, UR17, 0x3600, URZ ;  /* 0x0000360011067890 */ /* 0x000fe4000fffe0ff */
[----:B------:R-:W-:Y:S02]  /*42a0*/  UIADD3 UR7, UPT, UPT, UR17, 0x1d600, URZ ;  /* 0x0001d60011077890 */ /* 0x000fe4000fffe0ff */
[----:B---3--:R-:W-:Y:S01]  /*42b0*/  UIADD3 UR5, UPT, UPT, UR5, 0x1f, URZ ;  /* 0x0000001f05057890 */ /* 0x008fe2000fffe0ff */
[----:B-1----:R-:W1:Y:S01]  /*42c0*/  LDS R0, [UR17+0x290] ;  /* 0x00029011ff007984 */ /* 0x002e620008000800 */
[----:B------:R-:W-:Y:S02]  /*42d0*/  USHF.R.U32.HI UR6, URZ, 0x4, UR6 ;  /* 0x00000004ff067899 */ /* 0x000fe40008011606 */
[----:B------:R-:W-:Y:S02]  /*42e0*/  USHF.R.S32.HI UR4, URZ, 0x1f, UR5 ;  /* 0x0000001fff047899 */ /* 0x000fe40008011405 */
[----:B------:R-:W-:-:S02]  /*42f0*/  ULOP3.LUT UR6, UR6, 0x3fff, URZ, 0xc0, !UPT ;  /* 0x00003fff06067892 */ /* 0x000fc4000f8ec0ff */
[----:B------:R-:W-:Y:S02]  /*4300*/  ULEA.HI UR4, UR4, UR5, URZ, 0x5 ;  /* 0x0000000504047291 */ /* 0x000fe4000f8f28ff */
[----:B------:R-:W-:Y:S02]  /*4310*/  USHF.R.U32.HI UR5, URZ, 0x4, UR7 ;  /* 0x00000004ff057899 */ /* 0x000fe40008011607 */
[----:B------:R-:W-:Y:S02]  /*4320*/  USHF.R.S32.HI UR28, URZ, 0x5, UR4 ;  /* 0x00000005ff1c7899 */ /* 0x000fe40008011404 */
[----:B------:R-:W-:Y:S02]  /*4330*/  ULOP3.LUT UR5, UR5, 0x3fff, URZ, 0xc0, !UPT ;  /* 0x00003fff05057892 */ /* 0x000fe4000f8ec0ff */
[----:B------:R-:W-:Y:S02]  /*4340*/  UISETP.LT.AND UP0, UPT, UR28, 0x1, UPT ;  /* 0x000000011c00788c */ /* 0x000fe4000bf01270 */
[----:B------:R-:W-:-:S02]  /*4350*/  ULOP3.LUT UR20, UR6, 0x10000, URZ, 0xfc, !UPT ;  /* 0x0001000006147892 */ /* 0x000fc4000f8efcff */
[----:B------:R-:W-:Y:S02]  /*4360*/  USEL UR29, UR28, 0x1, !UP0 ;  /* 0x000000011c1d7887 */ /* 0x000fe4000c000000 */
[----:B------:R-:W-:Y:S02]  /*4370*/  ULOP3.LUT UR21, UR5, 0x10000, URZ, 0xfc, !UPT ;  /* 0x0001000005157892 */ /* 0x000fe4000f8efcff */
[----:B------:R-:W-:Y:S02]  /*4380*/  UIADD3 UR29, UPT, UPT, -UR29, URZ, URZ ;  /* 0x000000ff1d1d7290 */ /* 0x000fe4000fffe1ff */
[----:B----4-:R-:W-:Y:S01]  /*4390*/  UISETP.GE.AND UP4, UPT, UR8, 0x1, UPT ;  /* 0x000000010800788c */ /* 0x010fe2000bf86270 */
[----:B------:R-:W-:Y:S01]  /*43a0*/  UMOV UR24, 0x0 ;  /* 0x0000000000187882 */ /* 0x000fe20000000000 */
[----:B------:R-:W-:Y:S01]  /*43b0*/  UMOV UR25, 0x4100010 ;  /* 0x0410001000197882 */ /* 0x000fe20000000000 */
[----:B-1----:R-:W-:-:S15]  /*43c0*/  R2UR UR30, R0 ;  /* 0x00000000001e72ca */ /* 0x002fde00000e0000 */
.L_x_89:
[----:B------:R-:W-:Y:S02]  /*43d0*/  LEA R0, R10, UR17, 0x3 ;  /* 0x000000110a007c11 */ /* 0x000fe4000f8e18ff */
[----:B------:R-:W-:Y:S02]  /*43e0*/  SHF.L.U32 R2, R9, 0x1f, RZ ;  /* 0x0000001f09027819 */ /* 0x000fe400000006ff */
[----:B------:R-:W-:Y:S01]  /*43f0*/  PLOP3.LUT P0, PT, PT, PT, UP4, 0x80, 0x8 ;  /* 0x000000000008781c */ /* 0x000fe20003f0f048 */
[----:B------:R-:W-:Y:S01]  /*4400*/  VIADD R3, R0, 0x1f0 ;  /* 0x000001f000037836 */ /* 0x000fe20000000000 */
[----:B-1----:R-:W1:Y:S02]  /*4410*/  SYNCS.PHASECHK.TRANS64.TRYWAIT P1, [R0+URZ+0x1e0], R2 ;  /* 0x0001e002000075a7 */ /* 0x002e6400080211ff */
[----:B-1-3--:R-:W-:Y:S09]  /*4420*/  @!P1 BRA `(.L_x_83) ;  /* 0x0000004c00309947 */ /* 0x00aff20003800000 */
.L_x_204:
[----:B------:R-:W-:Y:S01]  /*4430*/  LEA R4, R10, UR17, 0x4 ;  /* 0x000000110a047c11 */ /* 0x000fe2000f8e20ff */
[----:B------:R-:W-:Y:S01]  /*4440*/  @UP4 ULEA UR4, UR14, UR17, 0x3 ;  /* 0x000000110e044291 */ /* 0x000fe2000f8e18ff */
[----:B------:R-:W-:Y:S01]  /*4450*/  PLOP3.LUT P2, PT, PT, PT, PT, 0x80, 0x8 ;  /* 0x000000000008781c */ /* 0x000fe20003f4f070 */
[----:B------:R-:W-:Y:S01]  /*4460*/  ULEA UR23, UR22, UR17, 0x3 ;  /* 0x0000001116177291 */ /* 0x000fe2000f8e18ff */
[----:B------:R-:W-:Y:S02]  /*4470*/  PRMT R3, RZ, 0x654, R3 ;  /* 0x00000654ff037816 */ /* 0x000fe40000000003 */
[----:B------:R-:W2:Y:S01]  /*4480*/  LDS.128 R4, [R4+0x270] ;  /* 0x0002700004047984 */ /* 0x000ea20000000c00 */
[----:B-1----:R-:W-:Y:S02]  /*4490*/  @P0 SHF.L.U32 R2, R8, 0x1f, RZ ;  /* 0x0000001f08020819 */ /* 0x002fe400000006ff */
[----:B------:R-:W-:Y:S01]  /*44a0*/  SHF.L.U32 R0, R11, 0x1f, RZ ;  /* 0x0000001f0b007819 */ /* 0x000fe200000006ff */
[----:B------:R-:W-:Y:S01]  /*44b0*/  @!PT LDS RZ, [RZ] ;  /* 0x00000000fffff984 */ /* 0x000fe20000000800 */
[----:B------:R-:W-:Y:S01]  /*44c0*/  @!PT LDS RZ, [RZ] ;  /* 0x00000000fffff984 */ /* 0x000fe20000000800 */
[----:B------:R-:W-:Y:S01]  /*44d0*/  @!PT LDS RZ, [RZ] ;  /* 0x00000000fffff984 */ /* 0x000fe20000000800 */
[----:B------:R-:W-:Y:S01]  /*44e0*/  @!PT LDS RZ, [RZ] ;  /* 0x00000000fffff984 */ /* 0x000fe20000000800 */
[----:B------:R1:W-:Y:S06]  /*44f0*/  MEMBAR.ALL.CTA ;  /* 0x0000000000007992 */ /* 0x0003ec0000008000 */
[----:B-1----:R-:W1:Y:S02]  /*4500*/  FENCE.VIEW.ASYNC.S ;  /* 0x00000000000073c6 */ /* 0x002e640000000000 */
[----:B-1----:R1:W-:Y:S01]  /*4510*/  SYNCS.ARRIVE.TRANS64.RED.A1T0 RZ, [R3+URZ], RZ ;  /* 0x000000ff03ff79a7 */ /* 0x0023e200081004ff */
[----:B------:R1:W3:Y:S01]  /*4520*/  @P0 SYNCS.PHASECHK.TRANS64.TRYWAIT P2, [UR4], R2 ;  /* 0x00000002ff0005a7 */ /* 0x0002e20008041104 */
[----:B------:R-:W-:Y:S01]  /*4530*/  ULEA.HI UR4, UR22, UR22, URZ, 0x1 ;  /* 0x0000001616047291 */ /* 0x000fe2000f8f08ff */
[----:B--2---:R-:W-:-:S03]  /*4540*/  LOP3.LUT P1, RZ, R6, 0x1, RZ, 0xc0, !PT ;  /* 0x0000000106ff7812 */ /* 0x004fc6000782c0ff */
[----:B------:R-:W-:Y:S02]  /*4550*/  USHF.L.U32 UR18, UR4, 0x5, URZ ;  /* 0x0000000504127899 */ /* 0x000fe400080006ff */
[----:B------:R-:W-:Y:S02]  /*4560*/  ULOP3.LUT UR4, UR4, 0xffe, URZ, 0xc0, !UPT ;  /* 0x00000ffe04047892 */ /* 0x000fe4000f8ec0ff */
[----:B------:R-:W-:Y:S02]  /*4570*/  ULOP3.LUT UR18, UR18, 0xffffffc0, URZ, 0xc0, !UPT ;  /* 0xffffffc012127892 */ /* 0x000fe4000f8ec0ff */
[----:B------:R-:W-:Y:S02]  /*4580*/  UIADD3 UR4, UPT, UPT, -UR4, UR22, URZ ;  /* 0x0000001604047290 */ /* 0x000fe4000fffe1ff */
[----:B------:R-:W-:Y:S01]  /*4590*/  UIADD3 UR18, UPT, UPT, UR30, UR18, URZ ;  /* 0x000000121e127290 */ /* 0x000fe2000fffe0ff */
[----:B------:R-:W2:Y:S03]  /*45a0*/  SYNCS.PHASECHK.TRANS64.TRYWAIT P0, [UR23+0x220], R0 ;  /* 0x00022000ff0075a7 */ /* 0x000ea60008001117 */
[----:B------:R-:W-:Y:S01]  /*45b0*/  ULEA UR18, UR4, UR18, 0x14 ;  /* 0x0000001204127291 */ /* 0x000fe2000f8ea0ff */
[----:B-123--:R-:W-:Y:S11]  /*45c0*/  @!P0 BRA `(.L_x_84) ;  /* 0x0000004800dc8947 */ /* 0x00eff60003800000 */
.L_x_206:
[----:B------:R-:W-:Y:S01]  /*45d0*/  IADD3 R10, PT, PT, R10, 0x1, RZ ;  /* 0x000000010a0a7810 */ /* 0x000fe20007ffe0ff */
[----:B------:R-:W-:Y:S06]  /*45e0*/  BRA.U !UP4, `(.L_x_85) ;  /* 0x000000010c987547 */ /* 0x000fec000b800000 */
[----:B------:R-:W-:Y:S01]  /*45f0*/  UPLOP3.LUT UP2, UPT, UPT, UPT, UPT, 0x40, 0x4 ;  /* 0x000000000004789c */ /* 0x000fe20003f4e870 */
[----:B------:R-:W-:Y:S01]  /*4600*/  UMOV UR16, UR29 ;  /* 0x0000001d00107c82 */ /* 0x000fe20008000000 */
[----:B------:R-:W-:Y:S01]  /*4610*/  UMOV UR15, UR28 ;  /* 0x0000001c000f7c82 */ /* 0x000fe20008000000 */
[----:B------:R-:W-:-:S08]  /*4620*/  UMOV UR6, UR14 ;  /* 0x0000000e00067c82 */ /* 0x000fd00008000000 */
.L_x_88:
[----:B------:R-:W-:Y:S02]  /*4630*/  UIADD3 UR16, UPT, UPT, UR16, 0x1, URZ ;  /* 0x0000000110107890 */ /* 0x000fe4000fffe0ff */
[----:B--2---:R-:W-:Y:S02]  /*4640*/  ULEA UR5, UR6, UR17, 0x3 ;  /* 0x0000001106057291 */ /* 0x004fe4000f8e18ff */
[----:B------:R-:W-:Y:S01]  /*4650*/  UISETP.NE.AND UP3, UPT, UR16, URZ, UPT ;  /* 0x000000ff1000728c */ /* 0x000fe2000bf65270 */
[----:B---3--:R-:W-:Y:S10]  /*4660*/  @P2 BRA `(.L_x_86) ;  /* 0x00000000000c2947 */ /* 0x008ff40003800000 */
[----:B-1----:R-:W-:Y:S04]  /*4670*/  SHF.L.U32 R2, R8, 0x1f, RZ ;  /* 0x0000001f08027819 */ /* 0x002fe800000006ff */
[----:B------:R-:W1:Y:S02]  /*4680*/  SYNCS.PHASECHK.TRANS64.TRYWAIT P0, [UR5], R2 ;  /* 0x00000002ff0075a7 */ /* 0x000e640008001105 */
[----:B-1----:R-:W-:Y:S05]  /*4690*/  @!P0 BRA `(.L_x_87) ;  /* 0x0000004800c08947 */ /* 0x002fea0003800000 */
.L_x_86:
[----:B------:R-:W-:Y:S01]  /*46a0*/  UISETP.NE.AND UP0, UPT, UR15, 0x1, UPT ;  /* 0x000000010f00788c */ /* 0x000fe2000bf05270 */
[----:B------:R-:W-:Y:S01]  /*46b0*/  PLOP3.LUT P2, PT, PT, PT, PT, 0x80, 0x8 ;  /* 0x000000000008781c */ /* 0x000fe20003f4f070 */
[----:B------:R-:W-:Y:S02]  /*46c0*/  UIADD3 UR4, UPT, UPT, UR6, 0x1, URZ ;  /* 0x0000000106047890 */ /* 0x000fe4000fffe0ff */
[----:B------:R-:W-:Y:S02]  /*46d0*/  ULEA UR12, UR6, UR21, 0x8 ;  /* 0x00000015060c7291 */ /* 0x000fe4000f8e40ff */
[----:B------:R-:W-:Y:S01]  /*46e0*/  UISETP.NE.AND UP1, UPT, UR4, 0x1a, UPT ;  /* 0x0000001a0400788c */ /* 0x000fe2000bf25270 */
[----:B------:R-:W-:Y:S01]  /*46f0*/  PLOP3.LUT P0, PT, PT, PT, UP0, 0x80, 0x8 ;  /* 0x000000000008781c */ /* 0x000fe20003f0f008 */
[----:B------:R-:W-:Y:S02]  /*4700*/  UIADD3 UR10, UPT, UPT, UR12, 0x2, URZ ;  /* 0x000000020c0a7890 */ /* 0x000fe4000fffe0ff */
[----:B------:R-:W-:Y:S02]  /*4710*/  USEL UR7, URZ, 0x1, UP1 ;  /* 0x00000001ff077887 */ /* 0x000fe40008800000 */
[----:B------:R-:W-:Y:S02]  /*4720*/  USEL UR14, UR4, URZ, UP1 ;  /* 0x000000ff040e7287 */ /* 0x000fe40008800000 */
[----:B------:R-:W-:Y:S02]  /*4730*/  UIADD3 UR15, UPT, UPT, UR15, -0x1, URZ ;  /* 0xffffffff0f0f7890 */ /* 0x000fe4000fffe0ff */
[----:B------:R-:W-:Y:S01]  /*4740*/  @UP0 ULEA UR4, UR14, UR17, 0x3 ;  /* 0x000000110e040291 */ /* 0x000fe2000f8e18ff */
[----:B------:R-:W-:Y:S01]  /*4750*/  LOP3.LUT R8, R8, UR7, RZ, 0x3c, !PT ;  /* 0x0000000708087c12 */ /* 0x000fe2000f8e3cff */
[----:B------:R-:W-:Y:S01]  /*4760*/  UIADD3 UR7, UPT, UPT, UR5, 0xd0, URZ ;  /* 0x000000d005077890 */ /* 0x000fe2000fffe0ff */
[----:B------:R-:W-:Y:S02]  /*4770*/  UMOV UR13, 0x80004020 ;  /* 0x80004020000d7882 */ /* 0x000fe40000000000 */
[----:B-1----:R-:W-:Y:S01]  /*4780*/  @P0 SHF.L.U32 R0, R8, 0x1f, RZ ;  /* 0x0000001f08000819 */ /* 0x002fe200000006ff */
[----:B------:R-:W-:Y:S01]  /*4790*/  UMOV UR5, 0x80004020 ;  /* 0x8000402000057882 */ /* 0x000fe20000000000 */
[----:B------:R-:W-:Y:S01]  /*47a0*/  UMOV UR11, 0x80004020 ;  /* 0x80004020000b7882 */ /* 0x000fe20000000000 */
[----:B------:R-:W-:Y:S01]  /*47b0*/  UMOV UR9, 0x80004020 ;  /* 0x8000402000097882 */ /* 0x000fe20000000000 */
[----:B------:R2:W3:Y:S01]  /*47c0*/  @P0 SYNCS.PHASECHK.TRANS64.TRYWAIT P2, [UR4], R0 ;  /* 0x00000000ff0005a7 */ /* 0x0004e20008041104 */
[----:B------:R-:W-:Y:S03]  /*47d0*/  ULEA UR4, UR6, UR20, 0x8 ;  /* 0x0000001406047291 */ /* 0x000fe6000f8e40ff */
[----:B------:R-:W-:Y:S01]  /*47e0*/  UMOV UR6, UR14 ;  /* 0x0000000e00067c82 */ /* 0x000fe20008000000 */
[----:B------:R-:W-:Y:S05]  /*47f0*/  UIADD3 UR8, UPT, UPT, UR4, 0x2, URZ ;  /* 0x0000000204087890 */ /* 0x000fea000fffe0ff */
[----:B------:R2:W-:Y:S01]  /*4800*/  UTCHMMA gdesc[UR4], gdesc[UR12], tmem[UR18], tmem[UR26], idesc[UR27], UP2 ;  /* 0x00ff1a0c040075ea */ /* 0x0005e20009000012 */
[----:B------:R-:W-:Y:S03]  /*4810*/  UPLOP3.LUT UP2, UPT, UPT, UPT, UPT, 0x80, 0x8 ;  /* 0x000000000008789c */ /* 0x000fe60003f4f070 */
[----:B------:R2:W-:Y:S01]  /*4820*/  UTCHMMA gdesc[UR8], gdesc[UR10], tmem[UR18], tmem[UR24], idesc[UR25], UPT ;  /* 0x00ff180a080075ea */ /* 0x0005e2000b800012 */
[----:B------:R2:W-:Y:S01]  /*4830*/  UTCBAR.MULTICAST [UR7], URZ, UR19 ;  /* 0x000000ff070073e9 */ /* 0x0005e20008000813 */
[----:B------:R-:W-:Y:S06]  /*4840*/  BRA.U UP3, `(.L_x_88) ;  /* 0xfffffffd03787547 */ /* 0x000fec000b83ffff */
.L_x_85:
[----:B--2---:R-:W-:Y:S01]  /*4850*/  UIADD3 UR4, UPT, UPT, UR22, 0x1, URZ ;  /* 0x0000000116047890 */ /* 0x004fe2000fffe0ff */
[C---:B------:R-:W-:Y:S01]  /*4860*/  ISETP.NE.AND P0, PT, R10.reuse, 0x2, PT ;  /* 0x000000020a00780c */ /* 0x040fe20003f05270 */
[----:B------:R-:W-:Y:S02]  /*4870*/  UIADD3 UR5, UPT, UPT, UR23, 0x200, URZ ;  /* 0x0000020017057890 */ /* 0x000fe4000fffe0ff */
[----:B------:R-:W-:Y:S01]  /*4880*/  UISETP.NE.AND UP0, UPT, UR4, 0x4, UPT ;  /* 0x000000040400788c */ /* 0x000fe2000bf05270 */
[----:B-1----:R-:W-:Y:S02]  /*4890*/  SEL R0, RZ, 0x1, P0 ;  /* 0x00000001ff007807 */ /* 0x002fe40000000000 */
[----:B------:R-:W-:Y:S01]  /*48a0*/  SEL R10, R10, RZ, P0 ;  /* 0x000000ff0a0a7207 */ /* 0x000fe20000000000 */
[----:B------:R-:W-:Y:S01]  /*48b0*/  USEL UR6, URZ, 0x1, UP0 ;  /* 0x00000001ff067887 */ /* 0x000fe20008000000 */
[----:B------:R-:W-:Y:S01]  /*48c0*/  LOP3.LUT R9, R9, R0, RZ, 0x3c, !PT ;  /* 0x0000000009097212 */ /* 0x000fe200078e3cff */
[----:B------:R-:W-:Y:S01]  /*48d0*/  USEL UR22, UR4, URZ, UP0 ;  /* 0x000000ff04167287 */ /* 0x000fe20008000000 */
[----:B------:R1:W-:Y:S03]  /*48e0*/  UTCBAR [UR5], URZ ;  /* 0x000000ff050073e9 */ /* 0x0003e600080000ff */
[----:B------:R-:W-:Y:S01]  /*48f0*/  LOP3.LUT R11, R11, UR6, RZ, 0x3c, !PT ;  /* 0x000000060b0b7c12 */ /* 0x000fe2000f8e3cff */
[----:B------:R-:W-:Y:S07]  /*4900*/  @P1 BRA `(.L_x_89) ;  /* 0xfffffff800b01947 */ /* 0x000fee000383ffff */
[----:B------:R-:W2:Y:S01]  /*4910*/  S2UR UR8, SR_CgaCtaId ;  /* 0x00000000000879c3 */ /* 0x000ea20000008800 */
[----:B------:R-:W-:Y:S01]  /*4920*/  ELECT P0, URZ, PT ;  /* 0x0000000000ff782f */ /* 0x000fe20003800000 */
[----:B------:R-:W-:Y:S01]  /*4930*/  IMAD.MOV.U32 R0, RZ, RZ, 0x1 ;  /* 0x00000001ff007424 */ /* 0x000fe200078e00ff */
[----:B------:R-:W-:Y:S01]  /*4940*/  UIADD3 UR17, UPT, UPT, UR17, 0x220, URZ ;  /* 0x0000022011117890 */ /* 0x000fe2000fffe0ff */
[----:B------:R-:W-:Y:S01]  /*4950*/  SHF.L.U32 R2, R11, 0x1f, RZ ;  /* 0x0000001f0b027819 */ /* 0x000fe200000006ff */
[----:B------:R-:W-:-:S03]  /*4960*/  UMOV UR4, 0x40 ;  /* 0x0000004000047882 */ /* 0x000fc60000000000 */
[----:B------:R-:W-:Y:S01]  /*4970*/  UVIRTCOUNT.DEALLOC.SMPOOL 0x80 ;  /* 0x000000800000784c */ /* 0x000fe20000000000 */
[----:B--2---:R-:W-:Y:S02]  /*4980*/  ULEA UR8, UR8, UR4, 0x18 ;  /* 0x0000000408087291 */ /* 0x004fe4000f8ec0ff */
[----:B------:R-:W-:-:S07]  /*4990*/  ULEA UR4, UR22, UR17, 0x3 ;  /* 0x0000001116047291 */ /* 0x000fce000f8e18ff */
[----:B------:R2:W-:Y:S02]  /*49a0*/  @P0 STS.U8 [UR8+0x1c], R0 ;  /* 0x00001c00ff000988 */ /* 0x0005e40008000008 */
[----:B------:R-:W4:Y:S02]  /*49b0*/  SYNCS.PHASECHK.TRANS64.TRYWAIT P0, [UR4], R2 ;  /* 0x00000002ff0075a7 */ /* 0x000f240008001104 */
[----:B--2-4-:R-:W-:Y:S05]  /*49c0*/  @!P0 BRA `(.L_x_90) ;  /* 0x00000048000c8947 */ /* 0x014fea0003800000 */
.L_x_209:
[----:B------:R-:W-:-:S04]  /*49d0*/  UIADD3 UR4, UPT, UPT, UR22, 0x1, URZ ;  /* 0x0000000116047890 */ /* 0x000fc8000fffe0ff */
[----:B------:R-:W-:-:S04]  /*49e0*/  UISETP.NE.AND UP0, UPT, UR4, 0x4, UPT ;  /* 0x000000040400788c */ /* 0x000fc8000bf05270 */
[----:B------:R-:W-:Y:S02]  /*49f0*/  USEL UR6, URZ, 0x1, UP0 ;  /* 0x00000001ff067887 */ /* 0x000fe40008000000 */
[----:B------:R-:W-:-:S04]  /*4a00*/  USEL UR4, UR4, URZ, UP0 ;  /* 0x000000ff04047287 */ /* 0x000fc80008000000 */
[----:B-1----:R-:W-:Y:S01]  /*4a10*/  ULEA UR5, UR4, UR17, 0x3 ;  /* 0x0000001104057291 */ /* 0x002fe2000f8e18ff */
[----:B--2---:R-:W-:-:S04]  /*4a20*/  LOP3.LUT R2, R11, UR6, RZ, 0x3c, !PT ;  /* 0x000000060b027c12 */ /* 0x004fc8000f8e3cff */
[----:B------:R-:W-:-:S04]  /*4a30*/  SHF.L.U32 R3, R2, 0x1f, RZ ;  /* 0x0000001f02037819 */ /* 0x000fc800000006ff */
[----:B------:R-:W1:Y:S02]  /*4a40*/  SYNCS.PHASECHK.TRANS64.TRYWAIT P0, [UR5], R3 ;  /* 0x00000003ff0075a7 */ /* 0x000e640008001105 */
[----:B-1----:R-:W-:Y:S05]  /*4a50*/  @!P0 BRA `(.L_x_91) ;  /* 0x0000004800008947 */ /* 0x002fea0003800000 */
.L_x_211:
        /* <DEDUP_REMOVED lines=9> */
.L_x_213:
[----:B------:R-:W-:-:S04]  /*4af0*/  UIADD3 UR4, UPT, UPT, UR4, 0x1, URZ ;  /* 0x0000000104047890 */ /* 0x000fc8000fffe0ff */
[----:B------:R-:W-:-:S04]  /*4b00*/  UISETP.NE.AND UP0, UPT, UR4, 0x4, UPT ;  /* 0x000000040400788c */ /* 0x000fc8000bf05270 */
[----:B------:R-:W-:Y:S02]  /*4b10*/  USEL UR5, URZ, 0x1, UP0 ;  /* 0x00000001ff057887 */ /* 0x000fe40008000000 */
[----:B------:R-:W-:-:S04]  /*4b20*/  USEL UR4, UR4, URZ, UP0 ;  /* 0x000000ff04047287 */ /* 0x000fc80008000000 */
[----:B------:R-:W-:Y:S01]  /*4b30*/  ULEA UR4, UR4, UR17, 0x3 ;  /* 0x0000001104047291 */ /* 0x000fe2000f8e18ff */
[----:B------:R-:W-:-:S04]  /*4b40*/  LOP3.LUT R2, R2, UR5, RZ, 0x3c, !PT ;  /* 0x0000000502027c12 */ /* 0x000fc8000f8e3cff */
[----:B------:R-:W-:-:S04]  /*4b50*/  SHF.L.U32 R2, R2, 0x1f, RZ ;  /* 0x0000001f02027819 */ /* 0x000fc800000006ff */
[----:B------:R-:W2:Y:S02]  /*4b60*/  SYNCS.PHASECHK.TRANS64.TRYWAIT P0, [UR4], R2 ;  /* 0x00000002ff0075a7 */ /* 0x000ea40008001104 */
[----:B--2---:R-:W-:Y:S05]  /*4b70*/  @!P0 BRA `(.L_x_93) ;  /* 0x0000004400e88947 */ /* 0x004fea0003800000 */
.L_x_215:
[----:B------:R-:W-:Y:S01]  /*4b80*/  NOP ;  /* 0x0000000000007918 */ /* 0x000fe20000000000 */
[----:B-1----:R-:W1:Y:S01]  /*4b90*/  LDS R0, [UR8+0x14] ;  /* 0x00001408ff007984 */ /* 0x002e620008000800 */
[----:B------:R-:W-:Y:S01]  /*4ba0*/  ULOP3.LUT UR4, UR30, 0xffff, URZ, 0xc0, !UPT ;  /* 0x0000ffff1e047892 */ /* 0x000fe2000f8ec0ff */
[----:B------:R-:W-:Y:S01]  /*4bb0*/  UMOV UR5, 0xffff ;  /* 0x0000ffff00057882 */ /* 0x000fe20000000000 */
[----:B------:R-:W-:Y:S02]  /*4bc0*/  UMOV UR6, 0x1 ;  /* 0x0000000100067882 */ /* 0x000fe40000000000 */
[----:B------:R-:W-:-:S04]  /*4bd0*/  USHF.R.U32.HI UR4, URZ, 0x5, UR4 ;  /* 0x00000005ff047899 */ /* 0x000fc80008011604 */
[----:B------:R-:W-:Y:S02]  /*4be0*/  USHF.L.U32 UR5, UR5, UR4, URZ ;  /* 0x0000000405057299 */ /* 0x000fe400080006ff */
[----:B------:R-:W-:-:S04]  /*4bf0*/  USHF.L.U32 UR4, UR6, UR4, URZ ;  /* 0x0000000406047299 */ /* 0x000fc800080006ff */
[----:B-1----:R-:W-:-:S04]  /*4c00*/  LOP3.LUT R0, R0, UR5, RZ, 0xc0, !PT ;  /* 0x0000000500007c12 */ /* 0x002fc8000f8ec0ff */
[----:B------:R-:W-:-:S13]  /*4c10*/  ISETP.NE.AND P0, PT, R0, UR5, PT ;  /* 0x0000000500007c0c */ /* 0x000fda000bf05270 */
[----:B------:R-:W-:Y:S05]  /*4c20*/  @P0 BRA `(.L_x_94) ;  /* 0x0000000000580947 */ /* 0x000fea0003800000 */
[----:B------:R-:W1:Y:S02]  /*4c30*/  LDS R0, [UR8+0x18] ;  /* 0x00001808ff007984 */ /* 0x000e640008000800 */
[----:B-1----:R-:W-:-:S04]  /*4c40*/  LOP3.LUT R0, R0, UR4, RZ, 0xc0, !PT ;  /* 0x0000000400007c12 */ /* 0x002fc8000f8ec0ff */
[----:B------:R-:W-:-:S13]  /*4c50*/  ISETP.NE.AND P0, PT, R0, UR4, PT ;  /* 0x0000000400007c0c */ /* 0x000fda000bf05270 */
[----:B------:R-:W-:Y:S05]  /*4c60*/  @P0 BRA `(.L_x_95) ;  /* 0x00000000003c0947 */ /* 0x000fea0003800000 */
[----:B------:R-:W1:Y:S01]  /*4c70*/  S2R R2, SR_LANEID ;  /* 0x0000000000027919 */ /* 0x000e620000000000 */
[----:B------:R-:W-:-:S06]  /*4c80*/  ULOP3.LUT UR5, URZ, UR5, URZ, 0x33, !UPT ;  /* 0x00000005ff057292 */ /* 0x000fcc000f8e33ff */
[----:B------:R-:W-:-:S04]  /*4c90*/  IMAD.U32 R0, RZ, RZ, UR5 ;  /* 0x00000005ff007e24 */ /* 0x000fc8000f8e00ff */
[----:B------:R2:W4:Y:S02]  /*4ca0*/  REDUX UR7, R0 ;  /* 0x00000000000773c4 */ /* 0x0005240000000000 */
[----:B------:R1:W-:Y:S01]  /*4cb0*/  UTCATOMSWS.AND URZ, UR5 ;  /* 0x0000000500ff79e3 */ /* 0x0003e20008000000 */
[----:B--2---:R-:W-:Y:S01]  /*4cc0*/  LOP3.LUT R0, RZ, UR4, RZ, 0x33, !PT ;  /* 0x00000004ff007c12 */ /* 0x004fe2000f8e33ff */
[----:B------:R-:W-:Y:S02]  /*4cd0*/  VOTEU.ANY UR4, UPT, PT ;  /* 0x0000000000047886 */ /* 0x000fe400038e0100 */
[----:B------:R-:W-:Y:S02]  /*4ce0*/  UFLO.U32 UR4, UR4 ;  /* 0x00000004000472bd */ /* 0x000fe400080e0000 */
[----:B------:R-:W2:Y:S04]  /*4cf0*/  REDUX UR6, R0 ;  /* 0x00000000000673c4 */ /* 0x000ea80000000000 */
[----:B-1----:R-:W-:-:S02]  /*4d00*/  ISETP.EQ.U32.AND P0, PT, R2, UR4, PT ;  /* 0x0000000402007c0c */ /* 0x002fc4000bf02070 */
[----:B----4-:R-:W-:-:S11]  /*4d10*/  MOV R2, UR7 ;  /* 0x0000000700027c02 */ /* 0x010fd60008000f00 */
[----:B------:R1:W-:Y:S01]  /*4d20*/  @P0 ATOMS.AND RZ, [UR8+0x14], R2 ;  /* 0x00001402ffff098c */ /* 0x0003e2000a800008 */
[----:B--2---:R-:W-:-:S05]  /*4d30*/  IMAD.U32 R0, RZ, RZ, UR6 ;  /* 0x00000006ff007e24 */ /* 0x004fca000f8e00ff */
[----:B------:R1:W-:Y:S01]  /*4d40*/  @P0 ATOMS.AND RZ, [UR8+0x18], R0 ;  /* 0x00001800ffff098c */ /* 0x0003e2000a800008 */
[----:B------:R-:W-:Y:S05]  /*4d50*/  BRA `(.L_x_96) ;  /* 0x0000000000147947 */ /* 0x000fea0003800000 */
.L_x_95:
[----:B------:R-:W-:Y:S02]  /*4d60*/  MOV R2, 0x4d80 ;  /* 0x00004d8000027802 */ /* 0x000fe40000000f00 */
[----:B---3-5:R-:W-:Y:S05]  /*4d70*/  CALL.REL.NOINC `($__internal_0_$__cuda_sm10x_tcgen05_guardrail_trap_col_being_dealloced_not_returned_by_alloc) ;  /* 0x00000048005c7944 */ /* 0x028fea0003c00000 */
[----:B------:R-:W-:Y:S05]  /*4d80*/  BRA `(.L_x_96) ;  /* 0x0000000000087947 */ /* 0x000fea0003800000 */
.L_x_94:
[----:B------:R-:W-:Y:S02]  /*4d90*/  MOV R2, 0x4db0 ;  /* 0x00004db000027802 */ /* 0x000fe40000000f00 */
[----:B---3-5:R-:W-:Y:S05]  /*4da0*/  CALL.REL.NOINC `($__internal_2_$__cuda_sm10x_tcgen05_guardrail_trap_unallocated_columns_being_dealloced) ;  /* 0x0000004800687944 */ /* 0x028fea0003c00000 */
.L_x_96:
[----:B------:R-:W-:Y:S01]  /*4db0*/  NOP ;  /* 0x0000000000007918 */ /* 0x000fe20000000000 */
[----:B------:R-:W-:Y:S05]  /*4dc0*/  EXIT ;  /* 0x000000000000794d */ /* 0x000fea0003800000 */
.L_x_78:
[----:B------:R-:W-:-:S09]  /*4dd0*/  UISETP.NE.OR UP0, UPT, UR22, 0x3, !UP3 ;  /* 0x000000031600788c */ /* 0x000fd2000df05670 */
[----:B------:R-:W-:Y:S05]  /*4de0*/  BRA.U UP0, `(.L_x_97) ;  /* 0x0000000d00f07547 */ /* 0x000fea000b800000 */
[----:B------:R-:W1:Y:S01]  /*4df0*/  LDCU UR28, c[0x0][0x370] ;  /* 0x00006e00ff1c77ac */ /* 0x000e620008000800 */
[----:B------:R-:W2:Y:S01]  /*4e00*/  LDC.64 R16, c[0x0][0x348] ;  /* 0x0000d200ff107b82 */ /* 0x000ea20000000a00 */
[----:B------:R-:W-:Y:S02]  /*4e10*/  HFMA2 R13, -RZ, RZ, 0, 0 ;  /* 0x00000000ff0d7431 */ /* 0x000fe400000001ff */
[----:B------:R-:W-:Y:S01]  /*4e20*/  IMAD.MOV.U32 R15, RZ, RZ, 0x1 ;  /* 0x00000001ff0f7424 */ /* 0x000fe200078e00ff */
[----:B------:R-:W1:Y:S01]  /*4e30*/  LDCU.128 UR32, c[0x0][0xb10] ;  /* 0x00016200ff2077ac */ /* 0x000e620008000c00 */
[----:B------:R-:W-:Y:S01]  /*4e40*/  IMAD.MOV.U32 R14, RZ, RZ, RZ ;  /* 0x000000ffff0e7224 */ /* 0x000fe200078e00ff */
[----:B------:R-:W-:Y:S01]  /*4e50*/  MOV R7, 0x1000 ;  /* 0x0000100000077802 */ /* 0x000fe20000000f00 */
[----:B------:R-:W3:Y:S01]  /*4e60*/  LDCU UR27, c[0x0][0x374] ;  /* 0x00006e80ff1b77ac */ /* 0x000ee20008000800 */
[----:B------:R-:W4:Y:S01]  /*4e70*/  LDC.64 R2, c[0x0][0x888] ;  /* 0x00022200ff027b82 */ /* 0x000f220000000a00 */
[----:B------:R-:W3:Y:S01]  /*4e80*/  LDCU UR15, c[0x0][0xb0c] ;  /* 0x00016180ff0f77ac */ /* 0x000ee20008000800 */
[----:B------:R-:W3:Y:S06]  /*4e90*/  LDCU UR38, c[0x0][0xb20] ;  /* 0x00016400ff2677ac */ /* 0x000eec0008000800 */
[----:B------:R-:W2:Y:S01]  /*4ea0*/  LDC.64 R4, c[0x0][0x890] ;  /* 0x00022400ff047b82 */ /* 0x000ea20000000a00 */
[----:B------:R-:W3:Y:S01]  /*4eb0*/  LDCU UR4, c[0x0][0xb30] ;  /* 0x00016600ff0477ac */ /* 0x000ee20008000800 */
[----:B-1----:R-:W-:-:S02]  /*4ec0*/  UIMAD.WIDE.U32 UR6, UR28, UR32, URZ ;  /* 0x000000201c0672a5 */ /* 0x002fc4000f8e00ff */
[----:B---3--:R-:W-:Y:S01]  /*4ed0*/  UIMAD.WIDE.U32 UR8, UR27, UR35, URZ ;  /* 0x000000231b0872a5 */ /* 0x008fe2000f8e00ff */
[----:B------:R-:W-:Y:S01]  /*4ee0*/  UMOV UR24, 0x400 ;  /* 0x0000040000187882 */ /* 0x000fe20000000000 */
[----:B------:R-:W-:-:S03]  /*4ef0*/  UPLOP3.LUT UP3, UPT, UPT, UPT, UPT, 0x40, 0x4 ;  /* 0x000000000004789c */ /* 0x000fc60003f6e870 */
[----:B------:R-:W-:Y:S01]  /*4f00*/  UMOV UR6, UR7 ;  /* 0x0000000700067c82 */ /* 0x000fe20008000000 */
[----:B------:R-:W-:Y:S01]  /*4f10*/  UISETP.GE.AND UP0, UPT, UR40, 0x1, UPT ;  /* 0x000000012800788c */ /* 0x000fe2000bf06270 */
[----:B------:R-:W-:Y:S01]  /*4f20*/  UMOV UR29, UR9 ;  /* 0x00000009001d7c82 */ /* 0x000fe20008000000 */
[----:B------:R-:W-:Y:S01]  /*4f30*/  UISETP.NE.AND UP4, UPT, UR40, 0x1, UPT ;  /* 0x000000012800788c */ /* 0x000fe2000bf85270 */
[----:B------:R-:W1:Y:S01]  /*4f40*/  LDCU.64 UR16, c[0x0][0xb28] ;  /* 0x00016500ff1077ac */ /* 0x000e620008000a00 */
[----:B------:R-:W-:Y:S02]  /*4f50*/  ULEA UR24, UR54, UR24, 0x18 ;  /* 0x0000001836187291 */ /* 0x000fe4000f8ec0ff */
[----:B------:R-:W-:Y:S02]  /*4f60*/  UISETP.NE.AND UP6, UPT, UR15, 0x1, UPT ;  /* 0x000000010f00788c */ /* 0x000fe4000bfc5270 */
[----:B------:R-:W-:Y:S02]  /*4f70*/  UISETP.NE.AND UP5, UPT, UR34, 0x1, UPT ;  /* 0x000000012200788c */ /* 0x000fe4000bfa5270 */
[----:B------:R-:W-:-:S02]  /*4f80*/  USHF.R.U32.HI UR31, URZ, UR33, UR6 ;  /* 0x00000021ff1f7299 */ /* 0x000fc40008011606 */
[----:B------:R-:W-:Y:S02]  /*4f90*/  USHF.R.U32.HI UR29, URZ, UR38, UR29 ;  /* 0x00000026ff1d7299 */ /* 0x000fe4000801161d */
[----:B------:R-:W-:Y:S01]  /*4fa0*/  UISETP.NE.AND UP2, UPT, UR4, 0x1, UPT ;  /* 0x000000010400788c */ /* 0x000fe2000bf45270 */
[----:B------:R-:W-:-:S10]  /*4fb0*/  UMOV UR12, URZ ;  /* 0x000000ff000c7c82 */ /* 0x000fd40008000000 */
.L_x_106:
[C---:B------:R-:W-:Y:S02]  /*4fc0*/  LEA R12, R14.reuse, UR24, 0x3 ;  /* 0x000000180e0c7c11 */ /* 0x040fe4000f8e18ff */
[----:B------:R-:W-:Y:S02]  /*4fd0*/  SHF.L.U32 R0, R13, 0x1f, RZ ;  /* 0x0000001f0d007819 */ /* 0x000fe400000006ff */
[----:B------:R-:W-:Y:S02]  /*4fe0*/  LEA R8, R14, UR24, 0x4 ;  /* 0x000000180e087c11 */ /* 0x000fe4000f8e20ff */
[----:B---3--:R-:W3:Y:S02]  /*4ff0*/  SYNCS.PHASECHK.TRANS64.TRYWAIT P0, [R12+URZ+0x1e0], R0 ;  /* 0x0001e0000c0075a7 */ /* 0x008ee400080011ff */
[----:B---3--:R-:W-:Y:S05]  /*5000*/  @!P0 BRA `(.L_x_98) ;  /* 0x0000004000dc8947 */ /* 0x008fea0003800000 */
.L_x_216:
[----:B------:R-:W1:Y:S01]  /*5010*/  LDS.128 R8, [R8+0x270] ;  /* 0x0002700008087984 */ /* 0x000e620000000c00 */
[----:B------:R-:W-:Y:S01]  /*5020*/  UISETP.GE.AND UP0, UPT, UR40, 0x1, UPT ;  /* 0x000000012800788c */ /* 0x000fe2000bf06270 */
[----:B------:R-:W-:Y:S01]  /*5030*/  @!PT LDS RZ, [RZ] ;  /* 0x00000000fffff984 */ /* 0x000fe20000000800 */
[----:B------:R-:W-:Y:S01]  /*5040*/  @!PT LDS RZ, [RZ] ;  /* 0x00000000fffff984 */ /* 0x000fe20000000800 */
[----:B------:R-:W-:Y:S01]  /*5050*/  @!PT LDS RZ, [RZ] ;  /* 0x00000000fffff984 */ /* 0x000fe20000000800 */
[----:B------:R-:W-:Y:S01]  /*5060*/  @!PT LDS RZ, [RZ] ;  /* 0x00000000fffff984 */ /* 0x000fe20000000800 */
[----:B------:R2:W-:Y:S06]  /*5070*/  MEMBAR.ALL.CTA ;  /* 0x0000000000007992 */ /* 0x0005ec0000008000 */
[----:B--2---:R-:W2:Y:S01]  /*5080*/  FENCE.VIEW.ASYNC.S ;  /* 0x00000000000073c6 */ /* 0x004ea20000000000 */
[----:B-1----:R-:W-:Y:S11]  /*5090*/  LOP3.LUT P0, RZ, R10, 0x1, RZ, 0xc0, !PT ;  /* 0x000000010aff7812 */ /* 0x002ff6000780c0ff */
[----:B------:R-:W-:Y:S02]  /*50a0*/  @!UPT UIADD3 URZ, UPT, UPT, URZ, URZ, URZ ;  /* 0x000000fffffff290 */ /* 0x000fe4000fffe0ff */
[----:B--2---:R-:W-:Y:S01]  /*50b0*/  VOTEU.ANY UP1, P0 ;  /* 0x0000000000ff7886 */ /* 0x004fe20000020100 */
[----:B------:R-:W-:Y:S11]  /*50c0*/  PLOP3.LUT P0, PT, PT, PT, UP1, 0x80, 0x8 ;  /* 0x000000000008781c */ /* 0x000ff60003f0f018 */
[----:B------:R-:W-:Y:S02]  /*50d0*/  @!UPT UIADD3 URZ, UPT, UPT, URZ, URZ, URZ ;  /* 0x000000fffffff290 */ /* 0x000fe4000fffe0ff */
[----:B---3--:R-:W-:Y:S02]  /*50e0*/  @P0 SHF.R.U32.HI R0, RZ, 0x10, R9 ;  /* 0x00000010ff000819 */ /* 0x008fe40000011609 */
[----:B------:R-:W-:Y:S02]  /*50f0*/  @P0 MOV R6, R8 ;  /* 0x0000000800060202 */ /* 0x000fe40000000f00 */
[----:B------:R-:W-:Y:S01]  /*5100*/  @P0 R2UR UR4, R0 ;  /* 0x00000000000402ca */ /* 0x000fe200000e0000 */
[----:B------:R-:W-:Y:S01]  /*5110*/  VIADD R0, R12, 0x1f0 ;  /* 0x000001f00c007836 */ /* 0x000fe20000000000 */
[----:B------:R-:W-:Y:S02]  /*5120*/  @P0 LOP3.LUT R8, R9, 0xffff, RZ, 0xc0, !PT ;  /* 0x0000ffff09080812 */ /* 0x000fe400078ec0ff */
[----:B------:R-:W-:Y:S02]  /*5130*/  @P0 R2UR UR6, R6 ;  /* 0x00000000060602ca */ /* 0x000fe400000e0000 */
[----:B------:R-:W-:Y:S02]  /*5140*/  PRMT R0, RZ, 0x654, R0 ;  /* 0x00000654ff007816 */ /* 0x000fe40000000000 */
[----:B------:R-:W-:Y:S02]  /*5150*/  @P0 R2UR UR5, R8 ;  /* 0x00000000080502ca */ /* 0x000fe400000e0000 */
[----:B------:R1:W-:Y:S03]  /*5160*/  SYNCS.ARRIVE.TRANS64.RED.A1T0 RZ, [R0+URZ], RZ ;  /* 0x000000ff00ff79a7 */ /* 0x0003e600081004ff */
[----:B------:R-:W-:Y:S04]  /*5170*/  @UP1 UMOV UR25, UR4 ;  /* 0x0000000400191c82 */ /* 0x000fe80008000000 */
[----:B------:R-:W-:Y:S04]  /*5180*/  @UP1 UMOV UR14, UR6 ;  /* 0x00000006000e1c82 */ /* 0x000fe80008000000 */
[----:B------:R-:W-:Y:S01]  /*5190*/  @UP1 UMOV UR13, UR5 ;  /* 0x00000005000d1c82 */ /* 0x000fe20008000000 */
[----:B------:R-:W-:Y:S05]  /*51a0*/  BRA.U !UP0, `(.L_x_99) ;  /* 0x0000000108a47547 */ /* 0x000fea000b800000 */
[----:B------:R-:W-:Y:S02]  /*51b0*/  UIMAD.WIDE.U32 UR8, UR13, UR35, URZ ;  /* 0x000000230d0872a5 */ /* 0x000fe4000f8e00ff */
[----:B------:R-:W-:Y:S02]  /*51c0*/  UIMAD.WIDE.U32 UR10, UR14, UR32, URZ ;  /* 0x000000200e0a72a5 */ /* 0x000fe4000f8e00ff */
[----:B------:R-:W-:Y:S02]  /*51d0*/  USEL UR4, UR27, UR29, !UP5 ;  /* 0x0000001d1b047287 */ /* 0x000fe4000e800000 */
[----:B------:R-:W-:Y:S02]  /*51e0*/  USEL UR7, UR28, UR31, !UP6 ;  /* 0x0000001f1c077287 */ /* 0x000fe4000f000000 */
[----:B------:R-:W-:Y:S02]  /*51f0*/  UIMAD.WIDE.U32 UR18, UR4, UR16, URZ ;  /* 0x00000010041272a5 */ /* 0x000fe4000f8e00ff */
[----:B------:R-:W-:Y:S01]  /*5200*/  UIMAD.WIDE.U32 UR20, UR7, UR16, URZ ;  /* 0x00000010071472a5 */ /* 0x000fe2000f8e00ff */
[----:B------:R-:W-:Y:S02]  /*5210*/  UMOV UR5, UR9 ;  /* 0x0000000900057c82 */ /* 0x000fe40008000000 */
[----:B------:R-:W-:Y:S03]  /*5220*/  USHF.R.U32.HI UR6, URZ, UR38, UR5 ;  /* 0x00000026ff067299 */ /* 0x000fe60008011605 */
[----:B------:R-:W-:Y:S01]  /*5230*/  UMOV UR5, UR11 ;  /* 0x0000000b00057c82 */ /* 0x000fe20008000000 */
[----:B------:R-:W-:Y:S02]  /*5240*/  USEL UR6, UR13, UR6, !UP5 ;  /* 0x000000060d067287 */ /* 0x000fe4000e800000 */
[----:B------:R-:W-:Y:S02]  /*5250*/  USHF.R.U32.HI UR8, URZ, UR33, UR5 ;  /* 0x00000021ff087299 */ /* 0x000fe40008011605 */
[----:B------:R-:W-:Y:S01]  /*5260*/  UIMAD.WIDE.U32 UR10, UR6, UR16, URZ ;  /* 0x00000010060a72a5 */ /* 0x000fe2000f8e00ff */
[----:B------:R-:W-:Y:S02]  /*5270*/  UMOV UR5, UR19 ;  /* 0x0000001300057c82 */ /* 0x000fe40008000000 */
[----:B------:R-:W-:Y:S03]  /*5280*/  @UP4 USHF.R.U32.HI UR4, URZ, UR17, UR5 ;  /* 0x00000011ff044299 */ /* 0x000fe60008011605 */
[----:B------:R-:W-:Y:S01]  /*5290*/  UMOV UR5, UR21 ;  /* 0x0000001500057c82 */ /* 0x000fe20008000000 */
[----:B------:R-:W-:Y:S02]  /*52a0*/  UIMAD UR4, UR40, UR4, URZ ;  /* 0x00000004280472a4 */ /* 0x000fe4000f8e02ff */
[----:B------:R-:W-:Y:S02]  /*52b0*/  @UP4 USHF.R.U32.HI UR7, URZ, UR17, UR5 ;  /* 0x00000011ff074299 */ /* 0x000fe40008011605 */
[----:B------:R-:W-:Y:S02]  /*52c0*/  USEL UR5, UR14, UR8, !UP6 ;  /* 0x000000080e057287 */ /* 0x000fe4000f000000 */
[----:B------:R-:W-:Y:S02]  /*52d0*/  UIMAD UR8, UR40, UR7, URZ ;  /* 0x00000007280872a4 */ /* 0x000fe4000f8e02ff */
[----:B------:R-:W-:Y:S03]  /*52e0*/  UISETP.GE.AND UP0, UPT, UR6, UR4, UPT ;  /* 0x000000040600728c */ /* 0x000fe6000bf06270 */
[----:B------:R-:W-:Y:S01]  /*52f0*/  UMOV UR4, UR11 ;  /* 0x0000000b00047c82 */ /* 0x000fe20008000000 */
[----:B------:R-:W-:Y:S02]  /*5300*/  UISETP.GE.OR UP0, UPT, UR5, UR8, UP0 ;  /* 0x000000080500728c */ /* 0x000fe40008706670 */
[----:B------:R-:W-:Y:S02]  /*5310*/  USHF.R.U32.HI UR4, URZ, UR17, UR4 ;  /* 0x00000011ff047299 */ /* 0x000fe40008011604 */
[----:B------:R-:W-:Y:S02]  /*5320*/  UIMAD.WIDE.U32 UR8, UR5, UR16, URZ ;  /* 0x00000010050872a5 */ /* 0x000fe4000f8e00ff */
[----:B------:R-:W-:Y:S04]  /*5330*/  USEL UR10, UR6, UR4, !UP4 ;  /* 0x00000004060a7287 */ /* 0x000fe8000e000000 */
[----:B------:R-:W-:Y:S01]  /*5340*/  UIADD3 UR11, UPT, UPT, -UR10, URZ, URZ ;  /* 0x000000ff0a0b7290 */ /* 0x000fe2000fffe1ff */
[----:B------:R-:W-:Y:S02]  /*5350*/  @!UP0 UMOV UR4, UR9 ;  /* 0x0000000900048c82 */ /* 0x000fe40008000000 */
[----:B------:R-:W-:Y:S02]  /*5360*/  @!UP0 USHF.R.U32.HI UR4, URZ, UR17, UR4 ;  /* 0x00000011ff048299 */ /* 0x000fe40008011604 */
[----:B------:R-:W-:Y:S02]  /*5370*/  UIMAD UR8, UR40, UR11, UR6 ;  /* 0x0000000b280872a4 */ /* 0x000fe4000f8e0206 */
[----:B------:R-:W-:Y:S04]  /*5380*/  @!UP0 USEL UR4, UR5, UR4, !UP4 ;  /* 0x0000000405048287 */ /* 0x000fe8000e000000 */
[----:B------:R-:W-:Y:S02]  /*5390*/  @!UP0 UIMAD UR8, UR7, UR8, UR4 ;  /* 0x00000008070882a4 */ /* 0x000fe4000f8e0204 */
[----:B------:R-:W-:Y:S02]  /*53a0*/  @!UP0 UIADD3 UR9, UPT, UPT, UR10, -UR4, URZ ;  /* 0x800000040a098290 */ /* 0x000fe4000fffe0ff */
[----:B------:R-:W-:Y:S02]  /*53b0*/  UIADD3 UR4, UPT, UPT, -UR5, URZ, URZ ;  /* 0x000000ff05047290 */ /* 0x000fe4000fffe1ff */
[----:B------:R-:W-:Y:S02]  /*53c0*/  UIADD3 UR7, UPT, UPT, -UR6, URZ, URZ ;  /* 0x000000ff06077290 */ /* 0x000fe4000fffe1ff */
[----:B------:R-:W-:Y:S02]  /*53d0*/  @!UP0 UIMAD UR6, UR9, UR40, UR5 ;  /* 0x00000028090682a4 */ /* 0x000fe4000f8e0205 */
[----:B------:R-:W-:Y:S02]  /*53e0*/  UIMAD UR14, UR15, UR4, UR14 ;  /* 0x000000040f0e72a4 */ /* 0x000fe4000f8e020e */
[----:B------:R-:W-:Y:S01]  /*53f0*/  UIMAD UR13, UR34, UR7, UR13 ;  /* 0x00000007220d72a4 */ /* 0x000fe2000f8e020d */
[----:B------:R-:W-:Y:S02]  /*5400*/  @!UP0 UMOV UR5, UR8 ;  /* 0x0000000800058c82 */ /* 0x000fe40008000000 */
[----:B------:R-:W-:Y:S02]  /*5410*/  UIMAD UR14, UR5, UR15, UR14 ;  /* 0x0000000f050e72a4 */ /* 0x000fe4000f8e020e */
[----:B------:R-:W-:Y:S11]  /*5420*/  UIMAD UR13, UR6, UR34, UR13 ;  /* 0x00000022060d72a4 */ /* 0x000ff6000f8e020d */
[----:B------:R-:W-:Y:S01]  /*5430*/  @!UPT UIADD3 URZ, UPT, UPT, URZ, URZ, URZ ;  /* 0x000000fffffff290 */ /* 0x000fe2000fffe0ff */
.L_x_99:
[----:B------:R-:W2:Y:S01]  /*5440*/  @!UP2 LDCU.128 UR20, c[0x0][0xb10] ;  /* 0x00016200ff14a7ac */ /* 0x000ea20008000c00 */
[C---:B------:R-:W-:Y:S02]  /*5450*/  ISETP.NE.U32.AND P1, PT, R4.reuse, RZ, PT ;  /* 0x000000ff0400720c */ /* 0x040fe40003f25070 */
[----:B------:R-:W-:Y:S02]  /*5460*/  ISETP.NE.U32.AND P0, PT, R4, RZ, PT ;  /* 0x000000ff0400720c */ /* 0x000fe40003f05070 */
[C---:B------:R-:W-:Y:S02]  /*5470*/  ISETP.NE.AND.EX P1, PT, R5.reuse, RZ, PT, P1 ;  /* 0x000000ff0500720c */ /* 0x040fe40003f25310 */
[----:B------:R-:W-:Y:S01]  /*5480*/  ISETP.NE.AND.EX P0, PT, R5, RZ, PT, P0 ;  /* 0x000000ff0500720c */ /* 0x000fe20003f05300 */
[----:B------:R-:W3:Y:S01]  /*5490*/  @!UP2 LDCU UR5, c[0x0][0xb0c] ;  /* 0x00016180ff05a7ac */ /* 0x000ee20008000800 */
[----:B------:R-:W-:Y:S02]  /*54a0*/  USHF.L.U32 UR11, UR26, 0x6, URZ ;  /* 0x000000061a0b7899 */ /* 0x000fe400080006ff */
[----:B------:R-:W-:Y:S02]  /*54b0*/  USHF.L.U32 UR10, UR30, 0x6, URZ ;  /* 0x000000061e0a7899 */ /* 0x000fe400080006ff */
[----:B--2---:R-:W-:Y:S07]  /*54c0*/  UIMAD.WIDE.U32 UR6, UR14, UR20, URZ ;  /* 0x000000140e0672a5 */ /* 0x004fee000f8e00ff */
[----:B------:R-:W-:Y:S01]  /*54d0*/  @!UP2 UMOV UR4, UR7 ;  /* 0x000000070004ac82 */ /* 0x000fe20008000000 */
[----:B---3--:R-:W-:Y:S02]  /*54e0*/  @!UP2 UISETP.NE.AND UP0, UPT, UR5, 0x1, UPT ;  /* 0x000000010500a88c */ /* 0x008fe4000bf05270 */
[----:B------:R-:W-:Y:S02]  /*54f0*/  @!UP2 USHF.R.U32.HI UR4, URZ, UR21, UR4 ;  /* 0x00000015ff04a299 */ /* 0x000fe40008011604 */
[----:B------:R-:W-:Y:S02]  /*5500*/  UIMAD.WIDE.U32 UR6, UR13, UR23, URZ ;  /* 0x000000170d0672a5 */ /* 0x000fe4000f8e00ff */
[----:B------:R-:W-:Y:S02]  /*5510*/  @!UP2 USEL UR8, UR14, UR4, !UP0 ;  /* 0x000000040e08a287 */ /* 0x000fe4000c000000 */
[----:B------:R-:W-:Y:S03]  /*5520*/  @!UP2 UISETP.NE.AND UP0, UPT, UR22, 0x1, UPT ;  /* 0x000000011600a88c */ /* 0x000fe6000bf05270 */
[----:B------:R-:W-:Y:S02]  /*5530*/  @!UP2 UMOV UR6, UR7 ;  /* 0x000000070006ac82 */ /* 0x000fe40008000000 */
[----:B------:R-:W2:Y:S02]  /*5540*/  @!UP2 LDCU UR4, c[0x0][0xb20] ;  /* 0x00016400ff04a7ac */ /* 0x000ea40008000800 */
[----:B--2---:R-:W-:Y:S04]  /*5550*/  @!UP2 USHF.R.U32.HI UR6, URZ, UR4, UR6 ;  /* 0x00000004ff06a299 */ /* 0x004fe80008011606 */
[----:B------:R-:W-:Y:S04]  /*5560*/  @!UP2 USEL UR6, UR13, UR6, !UP0 ;  /* 0x000000060d06a287 */ /* 0x000fe8000c000000 */
[----:B------:R-:W-:Y:S02]  /*5570*/  @!UP2 UIADD3 UR4, UPT, UPT, -UR8, UR6, URZ ;  /* 0x000000060804a290 */ /* 0x000fe4000fffe1ff */
[----:B------:R-:W-:Y:S02]  /*5580*/  @!UP2 UIADD3 UR6, UPT, UPT, UR8, -UR6, URZ ;  /* 0x800000060806a290 */ /* 0x000fe4000fffe0ff */
[----:B------:R-:W-:Y:S02]  /*5590*/  @!UP2 UIMAD UR14, UR4, UR5, UR14 ;  /* 0x00000005040ea2a4 */ /* 0x000fe4000f8e020e */
[----:B------:R-:W-:Y:S01]  /*55a0*/  @!UP2 UIMAD UR13, UR6, UR22, UR13 ;  /* 0x00000016060da2a4 */ /* 0x000fe2000f8e020d */
[----:B------:R-:W-:Y:S11]  /*55b0*/  BRA.U UP3, `(.L_x_100) ;  /* 0x0000000103107547 */ /* 0x000ff6000b800000 */
[----:B------:R-:W-:Y:S04]  /*55c0*/  MOV R6, UR37 ;  /* 0x0000002500067c02 */ /* 0x000fe80008000f00 */
[----:B------:R-:W-:Y:S04]  /*55d0*/  SHF.L.U32 R6, R6, 0x1f, RZ ;  /* 0x0000001f06067819 */ /* 0x000fe800000006ff */
[----:B------:R-:W2:Y:S02]  /*55e0*/  SYNCS.PHASECHK.TRANS64.TRYWAIT P2, [UR24+0x1d8], R6 ;  /* 0x0001d806ff0075a7 */ /* 0x000ea40008041118 */
[----:B--2---:R-:W-:Y:S05]  /*55f0*/  @!P2 BRA `(.L_x_101) ;  /* 0x0000003c0074a947 */ /* 0x004fea0003800000 */
.L_x_100:
[----:B------:R-:W-:Y:S05]  /*5600*/  @!P1 BRA `(.L_x_102) ;  /* 0x0000000000309947 */ /* 0x000fea0003800000 */
[----:B----4-:R-:W-:Y:S01]  /*5610*/  ISETP.NE.U32.AND P1, PT, R2, RZ, PT ;  /* 0x000000ff0200720c */ /* 0x010fe20003f25070 */
[----:B------:R-:W2:Y:S01]  /*5620*/  LDCU.64 UR4, c[0x0][0x358] ;  /* 0x00006b00ff0477ac */ /* 0x000ea20008000a00 */
[----:B------:R-:W-:Y:S02]  /*5630*/  IMAD.MOV.U32 R45, RZ, RZ, 0x1 ;  /* 0x00000001ff2d7424 */ /* 0x000fe400078e00ff */
[----:B------:R-:W-:Y:S11]  /*5640*/  ISETP.NE.AND.EX P1, PT, R3, RZ, PT, P1 ;  /* 0x000000ff0300720c */ /* 0x000ff60003f25310 */
[----:B------:R-:W-:Y:S02]  /*5650*/  @!UPT UIADD3 URZ, UPT, UPT, URZ, URZ, URZ ;  /* 0x000000fffffff290 */ /* 0x000fe4000fffe0ff */
[----:B------:R-:W3:Y:S01]  /*5660*/  @P1 LDC.64 R8, c[0x0][0x888] ;  /* 0x00022200ff081b82 */ /* 0x000ee20000000a00 */
[----:B-1----:R-:W-:Y:S04]  /*5670*/  @P1 IMAD R0, R4, UR36, RZ ;  /* 0x0000002404001c24 */ /* 0x002fe8000f8e02ff */
[----:B---3--:R-:W-:Y:S04]  /*5680*/  @P1 IMAD.WIDE R8, R0, 0x4, R8 ;  /* 0x0000000400081825 */ /* 0x008fe800078e0208 */
[----:B------:R-:W-:Y:S01]  /*5690*/  HFMA2 R0, -RZ, RZ, 0, 5.9604644775390625e-08 ;  /* 0x00000001ff007431 */ /* 0x000fe200000001ff */
[----:B--2--5:R2:W5:Y:S04]  /*56a0*/  @P1 LDG.E R26, desc[UR4][R8.64] ;  /* 0x00000004081a1981 */ /* 0x024568000c1e1900 */
[----:B------:R-:W-:Y:S01]  /*56b0*/  @!P1 PRMT R45, R0, 0x7610, R45 ;  /* 0x00007610002d9816 */ /* 0x000fe2000000002d */
[----:B--2---:R-:W3:Y:S06]  /*56c0*/  @!P1 LDC R26, c[0x0][0x880] ;  /* 0x00022000ff1a9b82 */ /* 0x004eec0000000800 */
.L_x_102:
[----:B---3-5:R-:W-:Y:S01]  /*56d0*/  @!P0 FSETP.EQ.AND P1, PT, R26, RZ, PT ;  /* 0x000000ff1a00820b */ /* 0x028fe20003f22000 */
[----:B------:R-:W-:Y:S01]  /*56e0*/  @!UPT UIADD3 URZ, UPT, UPT, URZ, URZ, URZ ;  /* 0x000000fffffff290 */ /* 0x000fe2000fffe0ff */
[----:B------:R-:W-:Y:S11]  /*56f0*/  @!P0 BRA `(.L_x_103) ;  /* 0x0000000000188947 */ /* 0x000ff60003800000 */
[----:B------:R-:W-:Y:S02]  /*5700*/  LOP3.LUT P0, RZ, R45, 0xff, RZ, 0xc0, !PT ;  /* 0x000000ff2dff7812 */ /* 0x000fe4000780c0ff */
[----:B----4-:R-:W-:Y:S04]  /*5710*/  ISETP.NE.U32.AND P1, PT, R2, RZ, PT ;  /* 0x000000ff0200720c */ /* 0x010fe80003f25070 */
[----:B------:R-:W-:Y:S04]  /*5720*/  ISETP.NE.AND.EX P1, PT, R3, RZ, PT, P1 ;  /* 0x000000ff0300720c */ /* 0x000fe80003f25310 */
[----:B------:R-:W-:Y:S03]  /*5730*/  PLOP3.LUT P1, PT, P1, PT, PT, 0x8, 0x80 ;  /* 0x000000000080781c */ /* 0x000fe60000f2e170 */
[----:B------:R-:W-:Y:S11]  /*5740*/  @P0 FSETP.EQ.AND P1, PT, R26, RZ, PT ;  /* 0x000000ff1a00020b */ /* 0x000ff60003f22000 */
[----:B------:R-:W-:Y:S02]  /*5750*/  @!UPT UIADD3 URZ, UPT, UPT, URZ, URZ, URZ ;  /* 0x000000fffffff290 */ /* 0x000fe4000fffe0ff */
.L_x_103:
[----:B------:R-:W-:Y:S01]  /*5760*/  ULEA UR4, UR12, UR24, 0x3 ;  /* 0x000000180c047291 */ /* 0x000fe2000f8e18ff */
[----:B------:R-:W-:Y:S02]  /*5770*/  SHF.L.U32 R9, R15, 0x1f, RZ ;  /* 0x0000001f0f097819 */ /* 0x000fe400000006ff */
[----:B------:R-:W-:Y:S04]  /*5780*/  ELECT P0, URZ, PT ;  /* 0x0000000000ff782f */ /* 0x000fe80003800000 */
[----:B------:R-:W-:Y:S02]  /*5790*/  PLOP3.LUT P1, PT, P1, P0, PT, 0xf2, 0x2f ;  /* 0x00000000002f781c */ /* 0x000fe40000f21e72 */
[----:B------:R-:W2:Y:S11]  /*57a0*/  SYNCS.PHASECHK.TRANS64.TRYWAIT P2, [UR4+0x1b8], R9 ;  /* 0x0001b809ff0075a7 */ /* 0x000eb60008041104 */
[----:B------:R-:W-:Y:S05]  /*57b0*/  @!P1 IADD3 R8, P0, PT, R16, 0x580, RZ ;  /* 0x0000058010089810 */ /* 0x000fea0007f1e0ff */
[----:B-1----:R-:W-:Y:S01]  /*57c0*/  @!P1 IMAD.X R6, RZ, RZ, R17, P0 ;  /* 0x000000ffff069224 */ /* 0x002fe200000e0611 */
[----:B--2---:R-:W-:Y:S07]  /*57d0*/  @!P2 BRA `(.L_x_104) ;  /* 0x0000003c0014a947 */ /* 0x004fee0003800000 */
.L_x_219:
[----:B------:R-:W-:Y:S01]  /*57e0*/  @!P1 R2UR UR7, R6 ;  /* 0x00000000060792ca */ /* 0x000fe200000e0000 */
[----:B------:R-:W-:Y:S01]  /*57f0*/  UIADD3 UR5, UPT, UPT, UR12, 0x1, URZ ;  /* 0x000000010c057890 */ /* 0x000fe2000fffe0ff */
[----:B------:R-:W-:Y:S01]  /*5800*/  @!P1 R2UR UR6, R8 ;  /* 0x00000000080692ca */ /* 0x000fe200000e0000 */
[----:B------:R-:W-:Y:S01]  /*5810*/  UIADD3 UR9, UPT, UPT, UR4, 0x1a0, URZ ;  /* 0x000001a004097890 */ /* 0x000fe2000fffe0ff */
[----:B------:R-:W-:Y:S01]  /*5820*/  @!P1 IMAD.MOV.U32 R6, RZ, RZ, 0x1000 ;  /* 0x00001000ff069424 */ /* 0x000fe200078e00ff */
[----:B------:R-:W-:Y:S01]  /*5830*/  UISETP.NE.AND UP0, UPT, UR5, 0x3, UPT ;  /* 0x000000030500788c */ /* 0x000fe2000bf05270 */
[----:B------:R-:W-:Y:S01]  /*5840*/  VIADD R14, R14, 0x1 ;  /* 0x000000010e0e7836 */ /* 0x000fe20000000000 */
[----:B------:R-:W-:Y:S01]  /*5850*/  UMOV UR22, 0x0 ;  /* 0x0000000000167882 */ /* 0x000fe20000000000 */
[----:B------:R-:W-:Y:S01]  /*5860*/  UMOV UR23, 0x10000000 ;  /* 0x1000000000177882 */ /* 0x000fe20000000000 */
[----:B------:R-:W-:Y:S04]  /*5870*/  UPRMT UR20, UR54, 0x654, UR9 ;  /* 0x0000065436147896 */ /* 0x000fe80008000009 */
[----:B-1----:R-:W-:Y:S01]  /*5880*/  IMAD.U32 R9, RZ, RZ, UR7 ;  /* 0x00000007ff097e24 */ /* 0x002fe2000f8e00ff */
[----:B------:R-:W-:Y:S01]  /*5890*/  USEL UR7, URZ, 0x1, UP0 ;  /* 0x00000001ff077887 */ /* 0x000fe20008000000 */
[----:B------:R-:W-:Y:S01]  /*58a0*/  IMAD.U32 R8, RZ, RZ, UR6 ;  /* 0x00000006ff087e24 */ /* 0x000fe2000f8e00ff */
[----:B------:R-:W-:Y:S02]  /*58b0*/  USEL UR6, UR5, URZ, UP0 ;  /* 0x000000ff05067287 */ /* 0x000fe40008000000 */
[----:B------:R-:W-:Y:S01]  /*58c0*/  VOTEU.ALL UP0, P1 ;  /* 0x0000000000ff7886 */ /* 0x000fe20000800000 */
[----:B------:R-:W-:Y:S02]  /*58d0*/  @!P1 R2UR UR19, R9 ;  /* 0x00000000091392ca */ /* 0x000fe400000e0000 */
[----:B------:R-:W-:Y:S02]  /*58e0*/  @!P1 R2UR UR18, R8 ;  /* 0x00000000081292ca */ /* 0x000fe400000e0000 */
[----:B------:R-:W-:Y:S01]  /*58f0*/  @!UP0 ULEA UR5, UR12, UR24, 0xc ;  /* 0x000000180c058291 */ /* 0x000fe2000f8e60ff */
[----:B------:R-:W-:Y:S02]  /*5900*/  LOP3.LUT R15, R15, UR7, RZ, 0x3c, !PT ;  /* 0x000000070f0f7c12 */ /* 0x000fe4000f8e3cff */
[----:B------:R-:W-:Y:S01]  /*5910*/  UMOV UR12, UR36 ;  /* 0x00000024000c7c82 */ /* 0x000fe20008000000 */
[----:B------:R-:W-:Y:S01]  /*5920*/  @!UP0 UIADD3 UR8, UPT, UPT, UR5, 0x400, URZ ;  /* 0x0000040005088890 */ /* 0x000fe2000fffe0ff */
[----:B------:R-:W-:Y:S01]  /*5930*/  SHF.L.U32 R0, R15, 0x1f, RZ ;  /* 0x0000001f0f007819 */ /* 0x000fe200000006ff */
[----:B------:R-:W-:Y:S01]  /*5940*/  VOTEU.ALL UP0, P1 ;  /* 0x0000000000ff7886 */ /* 0x000fe20000800000 */
[----:B------:R-:W-:Y:S06]  /*5950*/  ULEA UR5, UR6, UR24, 0x3 ;  /* 0x0000001806057291 */ /* 0x000fec000f8e18ff */
[----:B------:R1:W-:Y:S01]  /*5960*/  @!UP0 UTMALDG.3D [UR8], [UR18], desc[UR22] ;  /* 0x00001608120085b4 */ /* 0x0003e20008011000 */
[----:B------:R1:W-:Y:S01]  /*5970*/  @!P1 SYNCS.ARRIVE.TRANS64.RED.A0TR RZ, [UR4+0x1a0], R6 ;  /* 0x0001a006ffff99a7 */ /* 0x0003e20008300404 */
[----:B------:R-:W-:Y:S01]  /*5980*/  SYNCS.ARRIVE.TRANS64.RED.A1T0 RZ, [UR20], RZ ;  /* 0x000000ffffff79a7 */ /* 0x000fe20008100414 */
[----:B------:R-:W2:Y:S02]  /*5990*/  SYNCS.PHASECHK.TRANS64.TRYWAIT P0, [UR5+0x1b8], R0 ;  /* 0x0001b800ff0075a7 */ /* 0x000ea40008001105 */
[----:B-12---:R-:W-:Y:S05]  /*59a0*/  @!P0 BRA `(.L_x_105) ;  /* 0x0000003800b88947 */ /* 0x006fea0003800000 */
.L_x_221:
[----:B------:R-:W-:Y:S01]  /*59b0*/  UIADD3 UR9, UPT, UPT, UR5, 0x1a0, URZ ;  /* 0x000001a005097890 */ /* 0x000fe2000fffe0ff */
[----:B-1----:R-:W-:Y:S01]  /*59c0*/  @!P1 IADD3 R6, P0, PT, R16, 0x580, RZ ;  /* 0x0000058010069810 */ /* 0x002fe20007f1e0ff */
[----:B------:R-:W-:Y:S01]  /*59d0*/  UPLOP3.LUT UP3, UPT, UPT, UPT, UPT, 0x80, 0x8 ;  /* 0x000000000008789c */ /* 0x000fe20003f6f070 */
[----:B------:R-:W-:Y:S01]  /*59e0*/  R2UR UR23, R47 ;  /* 0x000000002f1772ca */ /* 0x000fe200000e0000 */
[----:B------:R-:W-:Y:S01]  /*59f0*/  UMOV UR20, 0x0 ;  /* 0x0000000000147882 */ /* 0x000fe20000000000 */
[----:B------:R-:W-:Y:S01]  /*5a00*/  @!P1 R2UR UR7, R6 ;  /* 0x00000000060792ca */ /* 0x000fe200000e0000 */
[----:B------:R-:W-:Y:S01]  /*5a10*/  @!P1 IMAD.X R0, RZ, RZ, R17, P0 ;  /* 0x000000ffff009224 */ /* 0x000fe200000e0611 */
[----:B------:R-:W-:Y:S01]  /*5a20*/  UMOV UR21, 0x10000000 ;  /* 0x1000000000157882 */ /* 0x000fe20000000000 */
[----:B------:R-:W-:Y:S01]  /*5a30*/  UMOV UR12, UR36 ;  /* 0x00000024000c7c82 */ /* 0x000fe20008000000 */
[----:B------:R-:W-:Y:S01]  /*5a40*/  VOTEU.ALL UP0, P1 ;  /* 0x0000000000ff7886 */ /* 0x000fe20000800000 */
[----:B------:R-:W-:Y:S01]  /*5a50*/  R2UR UR22, R48 ;  /* 0x00000000301672ca */ /* 0x000fe200000e0000 */
[----:B------:R-:W-:Y:S01]  /*5a60*/  UMOV UR36, UR25 ;  /* 0x0000001900247c82 */ /* 0x000fe20008000000 */
[----:B------:R-:W-:Y:S02]  /*5a70*/  @!P1 R2UR UR4, R0 ;  /* 0x00000000000492ca */ /* 0x000fe400000e0000 */
[----:B------:R-:W-:Y:S01]  /*5a80*/  @!UP0 UIADD3 UR10, UPT, UPT, UR10, 0x20, URZ ;  /* 0x000000200a0a8890 */ /* 0x000fe2000fffe0ff */
[C---:B------:R-:W-:Y:S01]  /*5a90*/  ISETP.NE.AND P0, PT, R14.reuse, 0x2, PT ;  /* 0x000000020e00780c */ /* 0x040fe20003f05270 */
[----:B------:R-:W-:Y:S02]  /*5aa0*/  UIADD3 UR30, UPT, UPT, UR13, UR23, URZ ;  /* 0x000000170d1e7290 */ /* 0x000fe4000fffe0ff */
[----:B------:R-:W-:Y:S01]  /*5ab0*/  IMAD.U32 R8, RZ, RZ, UR7 ;  /* 0x00000007ff087e24 */ /* 0x000fe2000f8e00ff */
[----:B------:R-:W-:Y:S02]  /*5ac0*/  SEL R0, RZ, 0x1, P0 ;  /* 0x00000001ff007807 */ /* 0x000fe40000000000 */
[----:B------:R-:W-:Y:S02]  /*5ad0*/  SEL R14, R14, RZ, P0 ;  /* 0x000000ff0e0e7207 */ /* 0x000fe40000000000 */
[----:B------:R-:W-:Y:S01]  /*5ae0*/  @!P1 R2UR UR18, R8 ;  /* 0x00000000081292ca */ /* 0x000fe200000e0000 */
[----:B------:R-:W-:Y:S01]  /*5af0*/  UIADD3 UR26, UPT, UPT, UR14, UR22, URZ ;  /* 0x000000160e1a7290 */ /* 0x000fe2000fffe0ff */
[----:B------:R-:W-:Y:S01]  /*5b00*/  IMAD.U32 R9, RZ, RZ, UR4 ;  /* 0x00000004ff097e24 */ /* 0x000fe2000f8e00ff */
[----:B------:R-:W-:Y:S01]  /*5b10*/  @!UP0 ULEA UR4, UR6, UR24, 0xc ;  /* 0x0000001806048291 */ /* 0x000fe2000f8e60ff */
[----:B------:R-:W-:Y:S03]  /*5b20*/  LOP3.LUT R13, R13, R0, RZ, 0x3c, !PT ;  /* 0x000000000d0d7212 */ /* 0x000fe600078e3cff */
[----:B------:R-:W-:Y:S01]  /*5b30*/  @!P1 R2UR UR19, R9 ;  /* 0x00000000091392ca */ /* 0x000fe200000e0000 */
[----:B------:R-:W-:Y:S01]  /*5b40*/  @!UP0 UIADD3 UR8, UPT, UPT, UR4, 0x400, URZ ;  /* 0x0000040004088890 */ /* 0x000fe2000fffe0ff */
[----:B------:R-:W-:Y:S01]  /*5b50*/  VOTEU.ALL UP0, P1 ;  /* 0x0000000000ff7886 */ /* 0x000fe20000800000 */
[----:B------:R-:W-:Y:S10]  /*5b60*/  UPRMT UR4, UR54, 0x654, UR9 ;  /* 0x0000065436047896 */ /* 0x000ff40008000009 */
[----:B------:R1:W-:Y:S01]  /*5b70*/  @!UP0 UTMALDG.3D [UR8], [UR18], desc[UR20] ;  /* 0x00001408120085b4 */ /* 0x0003e20008011000 */
[----:B------:R3:W-:Y:S01]  /*5b80*/  @!P1 SYNCS.ARRIVE.TRANS64.RED.A0TR RZ, [UR5+0x1a0], R7 ;  /* 0x0001a007ffff99a7 */ /* 0x0007e20008300405 */
[----:B------:R-:W-:Y:S01]  /*5b90*/  SYNCS.ARRIVE.TRANS64.RED.A1T0 RZ, [UR4], RZ ;  /* 0x000000ffffff79a7 */ /* 0x000fe20008100404 */
[----:B------:R-:W-:Y:S04]  /*5ba0*/  UIADD3 UR4, UPT, UPT, UR6, 0x1, URZ ;  /* 0x0000000106047890 */ /* 0x000fe8000fffe0ff */
[----:B------:R-:W-:Y:S04]  /*5bb0*/  UISETP.NE.AND UP0, UPT, UR4, 0x3, UPT ;  /* 0x000000030400788c */ /* 0x000fe8000bf05270 */
[----:B------:R-:W-:Y:S06]  /*5bc0*/  USEL UR5, URZ, 0x1, UP0 ;  /* 0x00000001ff057887 */ /* 0x000fec0008000000 */
[----:B------:R-:W-:Y:S01]  /*5bd0*/  LOP3.LUT R15, R15, UR5, RZ, 0x3c, !PT ;  /* 0x000000050f0f7c12 */ /* 0x000fe2000f8e3cff */
[----:B-1----:R-:W-:Y:S01]  /*5be0*/  USEL UR12, UR4, URZ, UP0 ;  /* 0x000000ff040c7287 */ /* 0x002fe20008000000 */
[----:B------:R-:W-:Y:S11]  /*5bf0*/  BRA.U UP1, `(.L_x_106) ;  /* 0xfffffff101f07547 */ /* 0x000ff6000b83ffff */
[----:B------:R-:W-:Y:S01]  /*5c00*/  UIADD3 UR24, UPT, UPT, UR24, 0x1b8, URZ ;  /* 0x000001b818187890 */ /* 0x000fe2000fffe0ff */
[----:B----4-:R-:W-:-:S03]  /*5c10*/  SHF.L.U32 R2, R15, 0x1f, RZ ;  /* 0x0000001f0f027819 */ /* 0x010fc600000006ff */
[----:B------:R-:W-:-:S09]  /*5c20*/  ULEA UR4, UR12, UR24, 0x3 ;  /* 0x000000180c047291 */ /* 0x000fd2000f8e18ff */
[----:B------:R-:W1:Y:S02]  /*5c30*/  SYNCS.PHASECHK.TRANS64.TRYWAIT P0, [UR4], R2 ;  /* 0x00000002ff0075a7 */ /* 0x000e640008001104 */
[----:B-1----:R-:W-:Y:S05]  /*5c40*/  @!P0 BRA `(.L_x_107) ;  /* 0x0000003800288947 */ /* 0x002fea0003800000 */
.L_x_223:
        /* <DEDUP_REMOVED lines=9> */
.L_x_225:
[----:B------:R-:W-:-:S04]  /*5ce0*/  UIADD3 UR4, UPT, UPT, UR4, 0x1, URZ ;  /* 0x0000000104047890 */ /* 0x000fc8000fffe0ff */
[----:B------:R-:W-:-:S04]  /*5cf0*/  UISETP.NE.AND UP0, UPT, UR4, 0x3, UPT ;  /* 0x000000030400788c */ /* 0x000fc8000bf05270 */
[----:B------:R-:W-:Y:S02]  /*5d00*/  USEL UR5, URZ, 0x1, UP0 ;  /* 0x00000001ff057887 */ /* 0x000fe40008000000 */
[----:B------:R-:W-:-:S04]  /*5d10*/  USEL UR4, UR4, URZ, UP0 ;  /* 0x000000ff04047287 */ /* 0x000fc80008000000 */
[----:B------:R-:W-:Y:S01]  /*5d20*/  ULEA UR4, UR4, UR24, 0x3 ;  /* 0x0000001804047291 */ /* 0x000fe2000f8e18ff */
[----:B-1----:R-:W-:-:S04]  /*5d30*/  LOP3.LUT R2, R15, UR5, RZ, 0x3c, !PT ;  /* 0x000000050f027c12 */ /* 0x002fc8000f8e3cff */
[----:B------:R-:W-:Y:S01]  /*5d40*/  SHF.L.U32 R2, R2, 0x1f, RZ ;  /* 0x0000001f02027819 */ /* 0x000fe200000006ff */
[----:B------:R-:W-:-:S07]  /*5d50*/  IMAD.U32 R0, RZ, RZ, UR4 ;  /* 0x00000004ff007e24 */ /* 0x000fce000f8e00ff */
.L_x_109:
[----:B-1----:R1:W2:Y:S02]  /*5d60*/  SYNCS.PHASECHK.TRANS64.TRYWAIT P0, [R0+URZ], R2 ;  /* 0x00000002000075a7 */ /* 0x0022a400080011ff */
[----:B--2---:R-:W-:Y:S05]  /*5d70*/  @!P0 NANOSLEEP.SYNCS 0x989680 ;  /* 0x009896800000895d */ /* 0x004fea0003900000 */
[----:B------:R-:W2:Y:S02]  /*5d80*/  @!P0 SYNCS.PHASECHK.TRANS64 P0, [R0+URZ], R2 ;  /* 0x00000002000085a7 */ /* 0x000ea400080010ff */
[----:B--2---:R-:W-:Y:S05]  /*5d90*/  @P0 EXIT ;  /* 0x000000000000094d */ /* 0x004fea0003800000 */
[----:B------:R-:W-:Y:S05]  /*5da0*/  BRA `(.L_x_109) ;  /* 0xfffffffc00ec7947 */ /* 0x000fea000383ffff */
.L_x_97:
[----:B------:R-:W-:-:S06]  /*5db0*/  UISETP.GE.AND UP0, UPT, UR22, 0x4, UPT ;  /* 0x000000041600788c */ /* 0x000fcc000bf06270 */
[----:B------:R-:W-:-:S13]  /*5dc0*/  PLOP3.LUT P0, PT, PT, PT, UP0, 0x80, 0x8 ;  /* 0x000000000008781c */ /* 0x000fda0003f0f008 */
[----:B------:R-:W-:Y:S05]  /*5dd0*/  @!P0 EXIT ;  /* 0x000000000000894d */ /* 0x000fea0003800000 */
[----:B------:R-:W-:Y:S01]  /*5de0*/  BAR.SYNC.DEFER_BLOCKING 0x6, 0xa0 ;  /* 0x0182800000007b1d */ /* 0x000fe20000010000 */
[C---:B------:R-:W-:Y:S01]  /*5df0*/  IMAD.SHL.U32 R3, R55.reuse, 0x20, RZ ;  /* 0x0000002037037824 */ /* 0x040fe200078e00ff */
[----:B------:R-:W-:Y:S01]  /*5e00*/  SHF.R.U32.HI R4, RZ, 0x1, R55 ;  /* 0x00000001ff047819 */ /* 0x000fe20000011637 */
[C---:B------:R-:W-:Y:S01]  /*5e10*/  IMAD.SHL.U32 R2, R55.reuse, 0x10, RZ ;  /* 0x0000001037027824 */ /* 0x040fe200078e00ff */
[C---:B------:R-:W-:Y:S01]  /*5e20*/  LOP3.LUT P0, RZ, R55.reuse, 0x4, RZ, 0xc0, !PT ;  /* 0x0000000437ff7812 */ /* 0x040fe2000780c0ff */
[----:B------:R-:W-:Y:S01]  /*5e30*/  IMAD.U32 R23, R55, 0x10000, RZ ;  /* 0x0001000037177824 */ /* 0x000fe200078e00ff */
[----:B------:R-:W-:Y:S01]  /*5e40*/  UMOV UR44, 0x400 ;  /* 0x00000400002c7882 */ /* 0x000fe20000000000 */
[----:B------:R-:W1:Y:S01]  /*5e50*/  LDCU.64 UR4, c[0x0][0x890] ;  /* 0x00011200ff0477ac */ /* 0x000e620008000a00 */
[----:B------:R-:W2:Y:S01]  /*5e60*/  LDC.64 R42, c[0x0][0x8b0] ;  /* 0x00022c00ff2a7b82 */ /* 0x000ea20000000a00 */
[----:B------:R-:W-:Y:S01]  /*5e70*/  LOP3.LUT R5, R3, 0xc0, RZ, 0xc0, !PT ;  /* 0x000000c003057812 */ /* 0x000fe200078ec0ff */
[----:B------:R-:W-:Y:S01]  /*5e80*/  IMAD.SHL.U32 R44, R55, 0x4, RZ ;  /* 0x00000004372c7824 */ /* 0x000fe200078e00ff */
[----:B------:R-:W-:Y:S01]  /*5e90*/  ULEA UR44, UR54, UR44, 0x18 ;  /* 0x0000002c362c7291 */ /* 0x000fe2000f8ec0ff */
[----:B------:R-:W-:Y:S01]  /*5ea0*/  LOP3.LUT R2, R2, 0x600, RZ, 0xc0, !PT ;  /* 0x0000060002027812 */ /* 0x000fe200078ec0ff */
[----:B------:R-:W-:Y:S01]  /*5eb0*/  IMAD.MOV.U32 R54, RZ, RZ, 0x10 ;  /* 0x00000010ff367424 */ /* 0x000fe200078e00ff */
[----:B------:R-:W-:Y:S01]  /*5ec0*/  LOP3.LUT R4, R5, 0x8, R4, 0xf8, !PT ;  /* 0x0000000805047812 */ /* 0x000fe200078ef804 */
[----:B------:R-:W-:Y:S01]  /*5ed0*/  IMAD.MOV.U32 R22, RZ, RZ, RZ ;  /* 0x000000ffff167224 */ /* 0x000fe200078e00ff */
[----:B------:R-:W3:Y:S01]  /*5ee0*/  LDC.64 R40, c[0x0][0x8a8] ;  /* 0x00022a00ff287b82 */ /* 0x000ee20000000a00 */
[----:B------:R-:W-:-:S02]  /*5ef0*/  LOP3.LUT R2, R2, 0x20, R3, 0xf8, !PT ;  /* 0x0000002002027812 */ /* 0x000fc400078ef803 */
[----:B------:R-:W-:Y:S02]  /*5f00*/  CS2R R52, SRZ ;  /* 0x0000000000347805 */ /* 0x000fe4000001ff00 */
[----:B------:R-:W-:Y:S01]  /*5f10*/  LOP3.LUT R23, R23, 0x600000, RZ, 0xc0, !PT ;  /* 0x0060000017177812 */ /* 0x000fe200078ec0ff */
[----:B------:R-:W-:Y:S01]  /*5f20*/  IMAD.MOV.U32 R51, RZ, RZ, RZ ;  /* 0x000000ffff337224 */ /* 0x000fe200078e00ff */
[----:B------:R-:W-:Y:S01]  /*5f30*/  LOP3.LUT R44, R4, 0x18, R44, 0x78, !PT ;  /* 0x00000018042c7812 */ /* 0x000fe200078e782c */
[----:B------:R-:W4:Y:S01]  /*5f40*/  LDCU UR63, c[0x0][0x370] ;  /* 0x00006e00ff3f77ac */ /* 0x000f220008000800 */
[----:B------:R-:W-:Y:S01]  /*5f50*/  LOP3.LUT R2, R2, 0x100, R3, 0xf8, !PT ;  /* 0x0000010002027812 */ /* 0x000fe200078ef803 */
[----:B------:R-:W4:Y:S01]  /*5f60*/  LDS R0, [UR44+0x290] ;  /* 0x0002902cff007984 */ /* 0x000f220008000800 */
[----:B-1----:R-:W-:Y:S01]  /*5f70*/  IMAD.U32 R57, RZ, RZ, UR4 ;  /* 0x00000004ff397e24 */ /* 0x002fe2000f8e00ff */
[----:B------:R-:W-:Y:S01]  /*5f80*/  UIADD3 UR4, UPT, UPT, UR44, 0x400, URZ ;  /* 0x000004002c047890 */ /* 0x000fe2000fffe0ff */
[----:B------:R-:W-:Y:S01]  /*5f90*/  LOP3.LUT R44, R2, R44, RZ, 0xfc, !PT ;  /* 0x0000002c022c7212 */ /* 0x000fe200078efcff */
[----:B------:R-:W-:Y:S01]  /*5fa0*/  IMAD.U32 R56, RZ, RZ, UR5 ;  /* 0x00000005ff387e24 */ /* 0x000fe2000f8e00ff */
[----:B------:R-:W-:Y:S01]  /*5fb0*/  LOP3.LUT R55, R55, 0x60, RZ, 0xc0, !PT ;  /* 0x0000006037377812 */ /* 0x000fe200078ec0ff */
[----:B------:R-:W1:Y:S01]  /*5fc0*/  LDCU UR41, c[0x0][0xb0c] ;  /* 0x00016180ff2977ac */ /* 0x000e620008000800 */
[----:B------:R-:W-:Y:S01]  /*5fd0*/  SEL R54, R54, 0xfffffff0, !P0 ;  /* 0xfffffff036367807 */ /* 0x000fe20004000000 */
[----:B------:R-:W-:Y:S01]  /*5fe0*/  IMAD.U32 R59, RZ, RZ, UR4 ;  /* 0x00000004ff3b7e24 */ /* 0x000fe2000f8e00ff */
[----:B------:R-:W1:Y:S01]  /*5ff0*/  LDCU UR39, c[0x0][0xb30] ;  /* 0x00016600ff2777ac */ /* 0x000e620008000800 */
[----:B------:R-:W1:Y:S01]  /*6000*/  LDCU.64 UR60, c[0x0][0x888] ;  /* 0x00011100ff3c77ac */ /* 0x000e620008000a00 */
[----:B------:R-:W1:Y:S01]  /*6010*/  LDCU.64 UR42, c[0x0][0xb28] ;  /* 0x00016500ff2a77ac */ /* 0x000e620008000a00 */
[----:B------:R-:W1:Y:S01]  /*6020*/  LDCU.128 UR56, c[0x0][0xb10] ;  /* 0x00016200ff3877ac */ /* 0x000e620008000c00 */
[----:B------:R-:W1:Y:S01]  /*6030*/  LDCU UR62, c[0x0][0x374] ;  /* 0x00006e80ff3e77ac */ /* 0x000e620008000800 */
[----:B------:R-:W-:Y:S01]  /*6040*/  UMOV UR55, 0x1 ;  /* 0x0000000100377882 */ /* 0x000fe20000000000 */
[----:B------:R-:W-:Y:S01]  /*6050*/  UMOV UR46, URZ ;  /* 0x000000ff002e7c82 */ /* 0x000fe20008000000 */
[----:B------:R-:W-:Y:S01]  /*6060*/  UMOV UR53, URZ ;  /* 0x000000ff00357c82 */ /* 0x000fe20008000000 */
[----:B------:R-:W-:Y:S01]  /*6070*/  UMOV UR52, URZ ;  /* 0x000000ff00347c82 */ /* 0x000fe20008000000 */
[----:B-1234-:R-:W-:-:S07]  /*6080*/  IMAD.IADD R23, R0, 0x1, R23 ;  /* 0x0000000100177824 */ /* 0x01efce00078e0217 */
.L_x_140:
[C---:B------:R-:W-:Y:S02]  /*6090*/  LEA R0, R51.reuse, UR44, 0x3 ;  /* 0x0000002c33007c11 */ /* 0x040fe4000f8e18ff */
[----:B------:R-:W-:Y:S02]  /*60a0*/  SHF.L.U32 R2, R52, 0x1f, RZ ;  /* 0x0000001f34027819 */ /* 0x000fe400000006ff */
[----:B-1----:R-:W-:Y:S02]  /*60b0*/  LEA R4, R51, UR44, 0x4 ;  /* 0x0000002c33047c11 */ /* 0x002fe4000f8e20ff */
[----:B------:R-:W1:Y:S02]  /*60c0*/  SYNCS.PHASECHK.TRANS64.TRYWAIT P0, [R0+URZ+0x1e0], R2 ;  /* 0x0001e002000075a7 */ /* 0x000e6400080011ff */
[----:B-1----:R-:W-:Y:S05]  /*60d0*/  @!P0 BRA `(.L_x_110) ;  /* 0x0000003400348947 */ /* 0x002fea0003800000 */
.L_x_226:
[----:B------:R-:W-:Y:S01]  /*60e0*/  R2UR UR7, R58 ;  /* 0x000000003a0772ca */ /* 0x000fe200000e0000 */
[----:B------:R-:W2:Y:S01]  /*60f0*/  LDS.128 R4, [R4+0x270] ;  /* 0x0002700004047984 */ /* 0x000ea20000000c00 */
[----:B-1----:R-:W-:Y:S01]  /*6100*/  VIADD R0, R0, 0x1f0 ;  /* 0x000001f000007836 */ /* 0x002fe20000000000 */
[----:B------:R-:W-:Y:S04]  /*6110*/  UISETP.GE.AND UP0, UPT, UR40, 0x1, UPT ;  /* 0x000000012800788c */ /* 0x000fe8000bf06270 */
[----:B------:R-:W-:Y:S01]  /*6120*/  PRMT R0, RZ, 0x654, R0 ;  /* 0x00000654ff007816 */ /* 0x000fe20000000000 */
[----:B------:R-:W-:Y:S01]  /*6130*/  @!PT LDS RZ, [RZ] ;  /* 0x00000000fffff984 */ /* 0x000fe20000000800 */
[----:B------:R-:W-:Y:S01]  /*6140*/  @!PT LDS RZ, [RZ] ;  /* 0x00000000fffff984 */ /* 0x000fe20000000800 */
[----:B------:R-:W-:Y:S01]  /*6150*/  @!PT LDS RZ, [RZ] ;  /* 0x00000000fffff984 */ /* 0x000fe20000000800 */
[----:B------:R-:W-:Y:S01]  /*6160*/  @!PT LDS RZ, [RZ] ;  /* 0x00000000fffff984 */ /* 0x000fe20000000800 */
[----:B------:R1:W-:Y:S06]  /*6170*/  MEMBAR.ALL.CTA ;  /* 0x0000000000007992 */ /* 0x0003ec0000008000 */
[----:B-1----:R-:W1:Y:S02]  /*6180*/  FENCE.VIEW.ASYNC.S ;  /* 0x00000000000073c6 */ /* 0x002e640000000000 */
[----:B-1----:R1:W-:Y:S01]  /*6190*/  SYNCS.ARRIVE.TRANS64.RED.A1T0 RZ, [R0+URZ], RZ ;  /* 0x000000ff00ff79a7 */ /* 0x0023e200081004ff */
[----:B--2---:R-:W-:Y:S11]  /*61a0*/  LOP3.LUT P0, RZ, R6, 0x1, RZ, 0xc0, !PT ;  /* 0x0000000106ff7812 */ /* 0x004ff6000780c0ff */
[----:B------:R-:W-:Y:S02]  /*61b0*/  @!UPT UIADD3 URZ, UPT, UPT, URZ, URZ, URZ ;  /* 0x000000fffffff290 */ /* 0x000fe4000fffe0ff */
[----:B------:R-:W-:Y:S01]  /*61c0*/  VOTEU.ANY UP1, P0 ;  /* 0x0000000000ff7886 */ /* 0x000fe20000020100 */
[----:B------:R-:W-:Y:S01]  /*61d0*/  PLOP3.LUT P0, PT, PT, PT, UP1, 0x80, 0x8 ;  /* 0x000000000008781c */ /* 0x000fe20003f0f018 */
[----:B------:R-:W-:Y:S06]  /*61e0*/  UP2UR UR4, UPR, URZ, 0x2 ;  /* 0x00000002ff047883 */ /* 0x000fec0008000000 */
[----:B------:R-:W-:Y:S06]  /*61f0*/  IMAD.U32 R60, RZ, RZ, UR4 ;  /* 0x00000004ff3c7e24 */ /* 0x000fec000f8e00ff */
[----:B------:R-:W-:Y:S02]  /*6200*/  @P0 SHF.R.U32.HI R2, RZ, 0x10, R5 ;  /* 0x00000010ff020819 */ /* 0x000fe40000011605 */
[----:B------:R-:W-:Y:S02]  /*6210*/  @P0 MOV R3, R4 ;  /* 0x0000000400030202 */ /* 0x000fe40000000f00 */
[----:B------:R-:W-:Y:S02]  /*6220*/  @P0 R2UR UR4, R2 ;  /* 0x00000000020402ca */ /* 0x000fe400000e0000 */
[----:B------:R-:W-:Y:S02]  /*6230*/  @P0 LOP3.LUT R4, R5, 0xffff, RZ, 0xc0, !PT ;  /* 0x0000ffff05040812 */ /* 0x000fe400078ec0ff */
[----:B------:R-:W-:Y:S02]  /*6240*/  @P0 R2UR UR6, R3 ;  /* 0x00000000030602ca */ /* 0x000fe400000e0000 */
[----:B------:R-:W-:Y:S07]  /*6250*/  @P0 R2UR UR5, R4 ;  /* 0x00000000040502ca */ /* 0x000fee00000e0000 */
[----:B------:R-:W-:Y:S02]  /*6260*/  @UP1 UMOV UR7, UR4 ;  /* 0x0000000400071c82 */ /* 0x000fe40008000000 */
[----:B------:R-:W-:Y:S02]  /*6270*/  IMAD.U32 R58, RZ, RZ, UR7 ;  /* 0x00000007ff3a7e24 */ /* 0x000fe4000f8e00ff */
[----:B------:R-:W-:Y:S02]  /*6280*/  @UP1 UMOV UR38, UR6 ;  /* 0x0000000600261c82 */ /* 0x000fe40008000000 */
[----:B------:R-:W-:Y:S01]  /*6290*/  @UP1 UMOV UR37, UR5 ;  /* 0x0000000500251c82 */ /* 0x000fe20008000000 */
[----:B-1----:R-:W-:Y:S05]  /*62a0*/  BRA.U !UP0, `(.L_x_111) ;  /* 0x0000000108cc7547 */ /* 0x002fea000b800000 */
[----:B------:R-:W1:Y:S01]  /*62b0*/  LDCU UR12, c[0x0][0xb20] ;  /* 0x00016400ff0c77ac */ /* 0x000e620008000800 */
[----:B------:R-:W-:Y:S02]  /*62c0*/  UIMAD.WIDE.U32 UR4, UR62, UR59, URZ ;  /* 0x0000003b3e0472a5 */ /* 0x000fe4000f8e00ff */
[----:B------:R-:W-:Y:S02]  /*62d0*/  UIMAD.WIDE.U32 UR6, UR63, UR56, URZ ;  /* 0x000000383f0672a5 */ /* 0x000fe4000f8e00ff */
[----:B------:R-:W-:Y:S02]  /*62e0*/  UISETP.NE.AND UP0, UPT, UR58, 0x1, UPT ;  /* 0x000000013a00788c */ /* 0x000fe4000bf05270 */
[----:B------:R-:W-:Y:S02]  /*62f0*/  UIMAD.WIDE.U32 UR8, UR37, UR59, URZ ;  /* 0x0000003b250872a5 */ /* 0x000fe4000f8e00ff */
[----:B------:R-:W-:Y:S02]  /*6300*/  UIMAD.WIDE.U32 UR10, UR38, UR56, URZ ;  /* 0x00000038260a72a5 */ /* 0x000fe4000f8e00ff */
[----:B------:R-:W-:Y:S02]  /*6310*/  UISETP.NE.AND UP1, UPT, UR41, 0x1, UPT ;  /* 0x000000012900788c */ /* 0x000fe4000bf25270 */
[----:B------:R-:W-:Y:S01]  /*6320*/  UISETP.NE.AND UP2, UPT, UR40, 0x1, UPT ;  /* 0x000000012800788c */ /* 0x000fe2000bf45270 */
[----:B------:R-:W-:Y:S02]  /*6330*/  UMOV UR4, UR5 ;  /* 0x0000000500047c82 */ /* 0x000fe40008000000 */
[----:B-1----:R-:W-:Y:S03]  /*6340*/  USHF.R.U32.HI UR5, URZ, UR12, UR4 ;  /* 0x0000000cff057299 */ /* 0x002fe60008011604 */
[----:B------:R-:W-:Y:S02]  /*6350*/  UMOV UR4, UR7 ;  /* 0x0000000700047c82 */ /* 0x000fe40008000000 */
[----:B------:R-:W-:Y:S02]  /*6360*/  USHF.R.U32.HI UR7, URZ, UR57, UR4 ;  /* 0x00000039ff077299 */ /* 0x000fe40008011604 */
[----:B------:R-:W-:Y:S02]  /*6370*/  USEL UR4, UR62, UR5, !UP0 ;  /* 0x000000053e047287 */ /* 0x000fe4000c000000 */
[----:B------:R-:W-:Y:S01]  /*6380*/  USEL UR7, UR63, UR7, !UP1 ;  /* 0x000000073f077287 */ /* 0x000fe2000c800000 */
[----:B------:R-:W-:Y:S01]  /*6390*/  UMOV UR5, UR9 ;  /* 0x0000000900057c82 */ /* 0x000fe20008000000 */
[----:B------:R-:W-:Y:S02]  /*63a0*/  UIMAD.WIDE.U32 UR8, UR4, UR42, URZ ;  /* 0x0000002a040872a5 */ /* 0x000fe4000f8e00ff */
[----:B------:R-:W-:Y:S03]  /*63b0*/  USHF.R.U32.HI UR6, URZ, UR12, UR5 ;  /* 0x0000000cff067299 */ /* 0x000fe60008011605 */
[----:B------:R-:W-:Y:S01]  /*63c0*/  UMOV UR5, UR11 ;  /* 0x0000000b00057c82 */ /* 0x000fe20008000000 */
[----:B------:R-:W-:Y:S02]  /*63d0*/  UIMAD.WIDE.U32 UR10, UR7, UR42, URZ ;  /* 0x0000002a070a72a5 */ /* 0x000fe4000f8e00ff */
[----:B------:R-:W-:Y:S02]  /*63e0*/  USHF.R.U32.HI UR12, URZ, UR57, UR5 ;  /* 0x00000039ff0c7299 */ /* 0x000fe40008011605 */
[----:B------:R-:W-:Y:S01]  /*63f0*/  USEL UR6, UR37, UR6, !UP0 ;  /* 0x0000000625067287 */ /* 0x000fe2000c000000 */
[----:B------:R-:W-:Y:S02]  /*6400*/  UMOV UR5, UR9 ;  /* 0x0000000900057c82 */ /* 0x000fe40008000000 */
[----:B------:R-:W-:Y:S01]  /*6410*/  UMOV UR10, UR11 ;  /* 0x0000000b000a7c82 */ /* 0x000fe20008000000 */
[----:B------:R-:W-:Y:S02]  /*6420*/  @UP2 USHF.R.U32.HI UR4, URZ, UR43, UR5 ;  /* 0x0000002bff042299 */ /* 0x000fe40008011605 */
[----:B------:R-:W-:Y:S02]  /*6430*/  @UP2 USHF.R.U32.HI UR7, URZ, UR43, UR10 ;  /* 0x0000002bff072299 */ /* 0x000fe4000801160a */
[----:B------:R-:W-:Y:S02]  /*6440*/  UIMAD UR4, UR40, UR4, URZ ;  /* 0x00000004280472a4 */ /* 0x000fe4000f8e02ff */
[----:B------:R-:W-:Y:S02]  /*6450*/  UIMAD.WIDE.U32 UR10, UR6, UR42, URZ ;  /* 0x0000002a060a72a5 */ /* 0x000fe4000f8e00ff */
[----:B------:R-:W-:Y:S02]  /*6460*/  USEL UR5, UR38, UR12, !UP1 ;  /* 0x0000000c26057287 */ /* 0x000fe4000c800000 */
[----:B------:R-:W-:Y:S02]  /*6470*/  UIMAD UR8, UR40, UR7, URZ ;  /* 0x00000007280872a4 */ /* 0x000fe4000f8e02ff */
[----:B------:R-:W-:Y:S03]  /*6480*/  UISETP.GE.AND UP0, UPT, UR6, UR4, UPT ;  /* 0x000000040600728c */ /* 0x000fe6000bf06270 */
[----:B------:R-:W-:Y:S01]  /*6490*/  UMOV UR4, UR11 ;  /* 0x0000000b00047c82 */ /* 0x000fe20008000000 */
[----:B------:R-:W-:Y:S02]  /*64a0*/  UISETP.GE.OR UP0, UPT, UR5, UR8, UP0 ;  /* 0x000000080500728c */ /* 0x000fe40008706670 */
[----:B------:R-:W-:Y:S02]  /*64b0*/  USHF.R.U32.HI UR4, URZ, UR43, UR4 ;  /* 0x0000002bff047299 */ /* 0x000fe40008011604 */
[----:B------:R-:W-:Y:S02]  /*64c0*/  UIMAD.WIDE.U32 UR8, UR5, UR42, URZ ;  /* 0x0000002a050872a5 */ /* 0x000fe4000f8e00ff */
[----:B------:R-:W-:Y:S02]  /*64d0*/  USEL UR11, UR6, UR4, !UP2 ;  /* 0x00000004060b7287 */ /* 0x000fe4000d000000 */
[----:B------:R-:W-:Y:S02]  /*64e0*/  UIADD3 UR8, UPT, UPT, -UR5, URZ, URZ ;  /* 0x000000ff05087290 */ /* 0x000fe4000fffe1ff */
[----:B------:R-:W-:Y:S01]  /*64f0*/  UIADD3 UR10, UPT, UPT, -UR11, URZ, URZ ;  /* 0x000000ff0b0a7290 */ /* 0x000fe2000fffe1ff */
[----:B------:R-:W-:Y:S01]  /*6500*/  @!UP0 UMOV UR4, UR9 ;  /* 0x0000000900048c82 */ /* 0x000fe20008000000 */
[----:B------:R-:W-:Y:S02]  /*6510*/  UIADD3 UR9, UPT, UPT, -UR6, URZ, URZ ;  /* 0x000000ff06097290 */ /* 0x000fe4000fffe1ff */
[----:B------:R-:W-:Y:S02]  /*6520*/  @!UP0 USHF.R.U32.HI UR4, URZ, UR43, UR4 ;  /* 0x0000002bff048299 */ /* 0x000fe40008011604 */
[----:B------:R-:W-:Y:S02]  /*6530*/  UIMAD UR10, UR40, UR10, UR6 ;  /* 0x0000000a280a72a4 */ /* 0x000fe4000f8e0206 */
[----:B------:R-:W-:Y:S04]  /*6540*/  @!UP0 USEL UR4, UR5, UR4, !UP2 ;  /* 0x0000000405048287 */ /* 0x000fe8000d000000 */
[----:B------:R-:W-:Y:S02]  /*6550*/  @!UP0 UIMAD UR10, UR7, UR10, UR4 ;  /* 0x0000000a070a82a4 */ /* 0x000fe4000f8e0204 */
[----:B------:R-:W-:Y:S02]  /*6560*/  @!UP0 UIADD3 UR11, UPT, UPT, UR11, -UR4, URZ ;  /* 0x800000040b0b8290 */ /* 0x000fe4000fffe0ff */
[----:B------:R-:W-:Y:S02]  /*6570*/  UIMAD UR7, UR41, UR8, UR38 ;  /* 0x00000008290772a4 */ /* 0x000fe4000f8e0226 */
[----:B------:R-:W-:Y:S02]  /*6580*/  @!UP0 UIMAD UR6, UR11, UR40, UR5 ;  /* 0x000000280b0682a4 */ /* 0x000fe4000f8e0205 */
[----:B------:R-:W-:Y:S01]  /*6590*/  UIMAD UR4, UR58, UR9, UR37 ;  /* 0x000000093a0472a4 */ /* 0x000fe2000f8e0225 */
[----:B------:R-:W-:Y:S02]  /*65a0*/  @!UP0 UMOV UR5, UR10 ;  /* 0x0000000a00058c82 */ /* 0x000fe40008000000 */
[----:B------:R-:W-:Y:S02]  /*65b0*/  UIMAD UR38, UR5, UR41, UR7 ;  /* 0x00000029052672a4 */ /* 0x000fe4000f8e0207 */
[----:B------:R-:W-:Y:S11]  /*65c0*/  UIMAD UR37, UR6, UR58, UR4 ;  /* 0x0000003a062572a4 */ /* 0x000ff6000f8e0204 */
[----:B------:R-:W-:Y:S01]  /*65d0*/  @!UPT UIADD3 URZ, UPT, UPT, URZ, URZ, URZ ;  /* 0x000000fffffff290 */ /* 0x000fe2000fffe0ff */
.L_x_111:
[----:B------:R-:W-:Y:S01]  /*65e0*/  UISETP.NE.AND UP0, UPT, UR39, 0x1, UPT ;  /* 0x000000012700788c */ /* 0x000fe2000bf05270 */
[----:B------:R-:W-:Y:S01]  /*65f0*/  R2UR UR11, R59 ;  /* 0x000000003b0b72ca */ /* 0x000fe200000e0000 */
[----:B------:R-:W-:Y:S01]  /*6600*/  USHF.L.U32 UR50, UR26, 0x6, URZ ;  /* 0x000000061a327899 */ /* 0x000fe200080006ff */
[----:B------:R-:W-:Y:S01]  /*6610*/  IADD3 R51, PT, PT, R51, 0x1, RZ ;  /* 0x0000000133337810 */ /* 0x000fe20007ffe0ff */
[----:B------:R-:W-:Y:S07]  /*6620*/  USHF.L.U32 UR49, UR30, 0x6, URZ ;  /* 0x000000061e317899 */ /* 0x000fee00080006ff */
[----:B------:R-:W1:Y:S01]  /*6630*/  @!UP0 LDCU.128 UR12, c[0x0][0xb10] ;  /* 0x00016200ff0c87ac */ /* 0x000e620008000c00 */
[----:B------:R-:W2:Y:S01]  /*6640*/  @!UP0 LDCU UR5, c[0x0][0xb0c] ;  /* 0x00016180ff0587ac */ /* 0x000ea20008000800 */
[----:B------:R-:W3:Y:S01]  /*6650*/  @!UP0 LDCU UR10, c[0x0][0xb20] ;  /* 0x00016400ff0a87ac */ /* 0x000ee20008000800 */
[----:B-1----:R-:W-:Y:S02]  /*6660*/  UIMAD.WIDE.U32 UR8, UR38, UR12, URZ ;  /* 0x0000000c260872a5 */ /* 0x002fe4000f8e00ff */
[----:B------:R-:W-:Y:S02]  /*6670*/  UIMAD.WIDE.U32 UR6, UR37, UR15, URZ ;  /* 0x0000000f250672a5 */ /* 0x000fe4000f8e00ff */
[----:B------:R-:W-:Y:S03]  /*6680*/  @!UP0 UISETP.NE.AND UP1, UPT, UR14, 0x1, UPT ;  /* 0x000000010e00888c */ /* 0x000fe6000bf25270 */
[----:B------:R-:W-:Y:S01]  /*6690*/  @!UP0 UMOV UR4, UR9 ;  /* 0x0000000900048c82 */ /* 0x000fe20008000000 */
[----:B--2---:R-:W-:Y:S02]  /*66a0*/  @!UP0 UISETP.NE.AND UP2, UPT, UR5, 0x1, UPT ;  /* 0x000000010500888c */ /* 0x004fe4000bf45270 */
[----:B------:R-:W-:Y:S01]  /*66b0*/  @!UP0 USHF.R.U32.HI UR4, URZ, UR13, UR4 ;  /* 0x0000000dff048299 */ /* 0x000fe20008011604 */
[----:B------:R-:W-:Y:S02]  /*66c0*/  @!UP0 UMOV UR6, UR7 ;  /* 0x0000000700068c82 */ /* 0x000fe40008000000 */
[----:B---3--:R-:W-:Y:S02]  /*66d0*/  @!UP0 USHF.R.U32.HI UR6, URZ, UR10, UR6 ;  /* 0x0000000aff068299 */ /* 0x008fe40008011606 */
[----:B------:R-:W-:Y:S02]  /*66e0*/  @!UP0 USEL UR7, UR38, UR4, !UP2 ;  /* 0x0000000426078287 */ /* 0x000fe4000d000000 */
[----:B------:R-:W-:Y:S04]  /*66f0*/  @!UP0 USEL UR6, UR37, UR6, !UP1 ;  /* 0x0000000625068287 */ /* 0x000fe8000c800000 */
[----:B------:R-:W-:Y:S02]  /*6700*/  @!UP0 UIADD3 UR4, UPT, UPT, -UR7, UR6, URZ ;  /* 0x0000000607048290 */ /* 0x000fe4000fffe1ff */
[----:B------:R-:W-:Y:S02]  /*6710*/  @!UP0 UIADD3 UR6, UPT, UPT, UR7, -UR6, URZ ;  /* 0x8000000607068290 */ /* 0x000fe4000fffe0ff */
[----:B------:R-:W-:Y:S02]  /*6720*/  @!UP0 UIMAD UR38, UR4, UR5, UR38 ;  /* 0x00000005042682a4 */ /* 0x000fe4000f8e0226 */
[----:B------:R-:W-:Y:S02]  /*6730*/  @!UP0 UIMAD UR37, UR6, UR14, UR37 ;  /* 0x0000000e062582a4 */ /* 0x000fe4000f8e0225 */
[----:B------:R-:W-:Y:S09]  /*6740*/  ULOP3.LUT UP0, URZ, UR11, 0x1b0, URZ, 0xc0, !UPT ;  /* 0x000001b00bff7892 */ /* 0x000ff2000f80c0ff */
[----:B------:R-:W-:Y:S05]  /*6750*/  BRA.U !UP0, `(.L_x_112) ;  /* 0x00000001087c7547 */ /* 0x000fea000b800000 */
[----:B------:R-:W1:Y:S01]  /*6760*/  LDCU.64 UR8, c[0x4][0x80] ;  /* 0x01001000ff0877ac */ /* 0x000e620008000a00 */
[----:B------:R-:W-:Y:S01]  /*6770*/  MOV R2, 0x0 ;  /* 0x0000000000027802 */ /* 0x000fe20000000f00 */
[----:B------:R-:W-:Y:S02]  /*6780*/  HFMA2 R12, -RZ, RZ, 0, 5.9604644775390625e-08 ;  /* 0x00000001ff0c7431 */ /* 0x000fe400000001ff */
[----:B------:R-:W-:Y:S01]  /*6790*/  IMAD.MOV.U32 R8, RZ, RZ, 0x70 ;  /* 0x00000070ff087424 */ /* 0x000fe200078e00ff */
[----:B------:R2:W3:Y:S01]  /*67a0*/  LDC.64 R14, c[0x4][R2] ;  /* 0x01000000020e7b82 */ /* 0x0004e20000000a00 */
[----:B------:R-:W4:Y:S01]  /*67b0*/  LDCU.64 UR6, c[0x4][0x88] ;  /* 0x01001100ff0677ac */ /* 0x000f220008000a00 */
[----:B------:R-:W-:Y:S01]  /*67c0*/  IMAD.MOV.U32 R13, RZ, RZ, RZ ;  /* 0x000000ffff0d7224 */ /* 0x000fe200078e00ff */
[----:B------:R-:W2:Y:S01]  /*67d0*/  LDCU.64 UR4, c[0x4][0x8] ;  /* 0x01000100ff0477ac */ /* 0x000ea20008000a00 */
[----:B-1----:R-:W-:Y:S01]  /*67e0*/  MOV R5, UR9 ;  /* 0x0000000900057c02 */ /* 0x002fe20008000f00 */
[----:B------:R-:W-:Y:S01]  /*67f0*/  IMAD.U32 R4, RZ, RZ, UR8 ;  /* 0x00000008ff047e24 */ /* 0x000fe2000f8e00ff */
[----:B----4-:R-:W-:Y:S01]  /*6800*/  MOV R7, UR7 ;  /* 0x0000000700077c02 */ /* 0x010fe20008000f00 */
[----:B------:R-:W-:Y:S01]  /*6810*/  IMAD.U32 R6, RZ, RZ, UR6 ;  /* 0x00000006ff067e24 */ /* 0x000fe2000f8e00ff */
[----:B--2---:R-:W-:Y:S01]  /*6820*/  MOV R11, UR5 ;  /* 0x00000005000b7c02 */ /* 0x004fe20008000f00 */
[----:B------:R-:W-:Y:S02]  /*6830*/  IMAD.U32 R10, RZ, RZ, UR4 ;  /* 0x00000004ff0a7e24 */ /* 0x000fe4000f8e00ff */
[----:B------:R-:W-:Y:S07]  /*6840*/  LEPC R20, `(.L_x_113) ;  /* 0x000000001014794e */ /* 0x000fee0000000000 */
[----:B---3-5:R-:W-:Y:S05]  /*6850*/  CALL.ABS.NOINC R14 ;  /* 0x000000000e007343 */ /* 0x028fea0003c00000 */
.L_x_113:
[----:B------:R-:W1:Y:S01]  /*6860*/  LDCU.64 UR8, c[0x4][0x80] ;  /* 0x01001000ff0877ac */ /* 0x000e620008000a00 */
[----:B------:R-:W2:Y:S01]  /*6870*/  LDC.64 R2, c[0x4][R2] ;  /* 0x0100000002027b82 */ /* 0x000ea20000000a00 */
[----:B------:R-:W-:Y:S02]  /*6880*/  HFMA2 R12, -RZ, RZ, 0, 5.9604644775390625e-08 ;  /* 0x00000001ff0c7431 */ /* 0x000fe400000001ff */
[----:B------:R-:W-:Y:S02]  /*6890*/  IMAD.MOV.U32 R8, RZ, RZ, 0x70 ;  /* 0x00000070ff087424 */ /* 0x000fe400078e00ff */
[----:B------:R-:W-:Y:S01]  /*68a0*/  IMAD.MOV.U32 R13, RZ, RZ, RZ ;  /* 0x000000ffff0d7224 */ /* 0x000fe200078e00ff */
[----:B------:R-:W3:Y:S01]  /*68b0*/  LDCU.64 UR6, c[0x4][0x88] ;  /* 0x01001100ff0677ac */ /* 0x000ee20008000a00 */
[----:B------:R-:W4:Y:S01]  /*68c0*/  LDCU.64 UR4, c[0x4][0x8] ;  /* 0x01000100ff0477ac */ /* 0x000f220008000a00 */
[----:B-1----:R-:W-:Y:S02]  /*68d0*/  MOV R4, UR8 ;  /* 0x0000000800047c02 */ /* 0x002fe40008000f00 */
[----:B------:R-:W-:Y:S02]  /*68e0*/  MOV R5, UR9 ;  /* 0x0000000900057c02 */ /* 0x000fe40008000f00 */
[----:B---3--:R-:W-:Y:S01]  /*68f0*/  MOV R7, UR7 ;  /* 0x0000000700077c02 */ /* 0x008fe20008000f00 */
[----:B------:R-:W-:Y:S01]  /*6900*/  IMAD.U32 R6, RZ, RZ, UR6 ;  /* 0x00000006ff067e24 */ /* 0x000fe2000f8e00ff */
[----:B----4-:R-:W-:Y:S01]  /*6910*/  MOV R11, UR5 ;  /* 0x00000005000b7c02 */ /* 0x010fe20008000f00 */
[----:B------:R-:W-:Y:S02]  /*6920*/  IMAD.U32 R10, RZ, RZ, UR4 ;  /* 0x00000004ff0a7e24 */ /* 0x000fe4000f8e00ff */
[----:B------:R-:W-:Y:S07]  /*6930*/  LEPC R20, `(.L_x_112) ;  /* 0x000000001014794e */ /* 0x000fee0000000000 */
[----:B--2---:R-:W-:Y:S05]  /*6940*/  CALL.ABS.NOINC R2 ;  /* 0x0000000002007343 */ /* 0x004fea0003c00000 */
.L_x_112:
[----:B------:R-:W-:Y:S02]  /*6950*/  R2UR UR6, R49 ;  /* 0x00000000310672ca */ /* 0x000fe400000e0000 */
[----:B------:R-:W-:Y:S02]  /*6960*/  R2UR UR5, R57 ;  /* 0x00000000390572ca */ /* 0x000fe400000e0000 */
[----:B------:R-:W-:Y:S02]  /*6970*/  R2UR UR4, R56 ;  /* 0x00000000380472ca */ /* 0x000fe400000e0000 */
[----:B------:R-:W-:Y:S02]  /*6980*/  ISETP.NE.U32.AND P4, PT, R42, RZ, PT ;  /* 0x000000ff2a00720c */ /* 0x000fe40003f85070 */
[----:B------:R-:W-:Y:S02]  /*6990*/  ISETP.NE.U32.AND P2, PT, RZ, UR60, PT ;  /* 0x0000003cff007c0c */ /* 0x000fe4000bf45070 */
[----:B------:R-:W-:Y:S02]  /*69a0*/  ISETP.NE.AND.EX P4, PT, R43, RZ, PT, P4 ;  /* 0x000000ff2b00720c */ /* 0x000fe40003f85340 */
[----:B------:R-:W-:Y:S01]  /*69b0*/  ISETP.NE.AND.EX P2, PT, RZ, UR61, PT, P2 ;  /* 0x0000003dff007c0c */ /* 0x000fe2000bf45320 */
[----:B------:R-:W-:Y:S02]  /*69c0*/  UISETP.NE.AND UP2, UPT, UR6, URZ, UPT ;  /* 0x000000ff0600728c */ /* 0x000fe4000bf45270 */
[----:B------:R-:W-:Y:S04]  /*69d0*/  UISETP.NE.U32.AND UP0, UPT, UR5, URZ, UPT ;  /* 0x000000ff0500728c */ /* 0x000fe8000bf05070 */
[----:B------:R-:W-:Y:S01]  /*69e0*/  UISETP.NE.AND.EX UP1, UPT, UR4, URZ, UPT, UP0 ;  /* 0x000000ff0400728c */ /* 0x000fe2000bf25300 */
[----:B------:R-:W-:Y:S01]  /*69f0*/  PLOP3.LUT P1, PT, PT, PT, UP2, 0x80, 0x8 ;  /* 0x000000000008781c */ /* 0x000fe20003f2f028 */
[----:B------:R-:W-:Y:S03]  /*6a00*/  UPLOP3.LUT UP0, UPT, UPT, UPT, UPT, 0x40, 0x4 ;  /* 0x000000000004789c */ /* 0x000fe60003f0e870 */
[----:B------:R-:W-:Y:S06]  /*6a10*/  @UP2 UPLOP3.LUT UP0, UPT, UPT, UPT, UP1, 0x80, 0x8 ;  /* 0x000000000008289c */ /* 0x000fec0003f0f010 */
[----:B------:R-:W-:Y:S01]  /*6a20*/  PLOP3.LUT P0, PT, PT, PT, UP0, 0x80, 0x8 ;  /* 0x000000000008781c */ /* 0x000fe20003f0f008 */
[----:B------:R-:W-:Y:S01]  /*6a30*/  @!UPT UIADD3 URZ, UPT, UPT, URZ, URZ, URZ ;  /* 0x000000fffffff290 */ /* 0x000fe2000fffe0ff */
[----:B------:R-:W-:Y:S11]  /*6a40*/  BRA.U !UP1, `(.L_x_114) ;  /* 0x0000000109407547 */ /* 0x000ff6000b800000 */
[----:B------:R-:W-:Y:S01]  /*6a50*/  UISETP.NE.U32.AND UP0, UPT, UR60, URZ, UPT ;  /* 0x000000ff3c00728c */ /* 0x000fe2000bf05070 */
[----:B------:R-:W-:Y:S01]  /*6a60*/  R2UR UR6, R57 ;  /* 0x00000000390672ca */ /* 0x000fe200000e0000 */
[----:B------:R-:W1:Y:S01]  /*6a70*/  LDCU.64 UR8, c[0x0][0x358] ;  /* 0x00006b00ff0877ac */ /* 0x000e620008000a00 */
[----:B------:R-:W-:Y:S02]  /*6a80*/  HFMA2 R45, -RZ, RZ, 0, 5.9604644775390625e-08 ;  /* 0x00000001ff2d7431 */ /* 0x000fe400000001ff */
[----:B------:R-:W-:Y:S01]  /*6a90*/  IMAD.MOV.U32 R0, RZ, RZ, 0x1 ;  /* 0x00000001ff007424 */ /* 0x000fe200078e00ff */
[----:B------:R-:W-:Y:S06]  /*6aa0*/  UISETP.NE.AND.EX UP0, UPT, UR61, URZ, UPT, UP0 ;  /* 0x000000ff3d00728c */ /* 0x000fec000bf05300 */
[----:B------:R-:W-:Y:S05]  /*6ab0*/  PLOP3.LUT P3, PT, PT, PT, UP0, 0x80, 0x8 ;  /* 0x000000000008781c */ /* 0x000fea0003f6f008 */
[----:B------:R-:W2:Y:S01]  /*6ac0*/  @UP0 LDCU.64 UR4, c[0x0][0x888] ;  /* 0x00011100ff0407ac */ /* 0x000ea20008000a00 */
[----:B------:R-:W-:Y:S07]  /*6ad0*/  @UP0 UIMAD UR6, UR36, UR6, URZ ;  /* 0x00000006240602a4 */ /* 0x000fee000f8e02ff */
[----:B------:R-:W-:Y:S01]  /*6ae0*/  @!P3 PRMT R45, R0, 0x7610, R45 ;  /* 0x00007610002db816 */ /* 0x000fe2000000002d */
[----:B--2---:R-:W-:Y:S06]  /*6af0*/  @UP0 UIMAD.WIDE UR4, UR6, 0x4, UR4 ;  /* 0x00000004060408a5 */ /* 0x004fec000f8e0204 */
[----:B-----5:R-:W-:Y:S02]  /*6b00*/  IMAD.U32 R26, RZ, RZ, UR4 ;  /* 0x00000004ff1a7e24 */ /* 0x020fe4000f8e00ff */
[----:B------:R-:W-:Y:S03]  /*6b10*/  IMAD.U32 R27, RZ, RZ, UR5 ;  /* 0x00000005ff1b7e24 */ /* 0x000fe6000f8e00ff */
[----:B------:R-:W2:Y:S02]  /*6b20*/  @!UP0 LDCU UR4, c[0x0][0x880] ;  /* 0x00011000ff0487ac */ /* 0x000ea40008000800 */
[----:B-1----:R1:W5:Y:S02]  /*6b30*/  @P3 LDG.E R26, desc[UR8][R26.64] ;  /* 0x000000081a1a3981 */ /* 0x002364000c1e1900 */
[----:B-12---:R-:W-:Y:S02]  /*6b40*/  @!P3 MOV R26, UR4 ;  /* 0x00000004001abc02 */ /* 0x006fe40008000f00 */
.L_x_114:
[----:B------:R-:W-:Y:S05]  /*6b50*/  @!P4 BRA `(.L_x_115) ;  /* 0x000000000024c947 */ /* 0x000fea0003800000 */
[----:B------:R-:W-:Y:S01]  /*6b60*/  ISETP.NE.U32.AND P3, PT, R40, RZ, PT ;  /* 0x000000ff2800720c */ /* 0x000fe20003f65070 */
[----:B------:R-:W1:Y:S03]  /*6b70*/  LDCU.64 UR4, c[0x0][0x358] ;  /* 0x00006b00ff0477ac */ /* 0x000e660008000a00 */
[----:B------:R-:W-:Y:S11]  /*6b80*/  ISETP.NE.AND.EX P3, PT, R41, RZ, PT, P3 ;  /* 0x000000ff2900720c */ /* 0x000ff60003f65330 */
[----:B------:R-:W-:Y:S02]  /*6b90*/  @!UPT UIADD3 URZ, UPT, UPT, URZ, URZ, URZ ;  /* 0x000000fffffff290 */ /* 0x000fe4000fffe0ff */
[----:B------:R-:W2:Y:S01]  /*6ba0*/  @P3 LDC.64 R2, c[0x0][0x8a8] ;  /* 0x00022a00ff023b82 */ /* 0x000ea20000000a00 */
[----:B------:R-:W-:Y:S04]  /*6bb0*/  @P3 IMAD R0, R42, UR36, RZ ;  /* 0x000000242a003c24 */ /* 0x000fe8000f8e02ff */
[----:B--2---:R-:W-:Y:S05]  /*6bc0*/  @P3 IMAD.WIDE R2, R0, 0x4, R2 ;  /* 0x0000000400023825 */ /* 0x004fea00078e0202 */
[----:B-1---5:R1:W5:Y:S02]  /*6bd0*/  @P3 LDG.E R24, desc[UR4][R2.64] ;  /* 0x0000000402183981 */ /* 0x022364000c1e1900 */
[----:B-1----:R-:W2:Y:S02]  /*6be0*/  @!P3 LDC R24, c[0x0][0x8a0] ;  /* 0x00022800ff18bb82 */ /* 0x002ea40000000800 */
.L_x_115:
[----:B-----5:R-:W-:Y:S01]  /*6bf0*/  FSETP.NEU.AND P3, PT, R26, RZ, PT ;  /* 0x000000ff1a00720b */ /* 0x020fe20003f6d000 */
[----:B------:R-:W-:Y:S01]  /*6c00*/  IMAD.U32 R2, RZ, RZ, UR46 ;  /* 0x0000002eff027e24 */ /* 0x000fe2000f8e00ff */
[----:B------:R-:W-:Y:S01]  /*6c10*/  SEL R5, RZ, 0xffffffff, P2 ;  /* 0xffffffffff057807 */ /* 0x000fe20001000000 */
[----:B------:R-:W-:Y:S01]  /*6c20*/  ULOP3.LUT UR4, UR55, 0x1, URZ, 0x3c, !UPT ;  /* 0x0000000137047892 */ /* 0x000fe2000f8e3cff */
[----:B------:R-:W-:Y:S01]  /*6c30*/  @P1 LOP3.LUT P2, RZ, R45, 0xff, RZ, 0xc0, !PT ;  /* 0x000000ff2dff1812 */ /* 0x000fe2000784c0ff */
[----:B------:R-:W-:Y:S01]  /*6c40*/  BSSY B1, `(.L_x_116) ;  /* 0x000003d000017945 */ /* 0x000fe20003800000 */
[----:B------:R-:W-:Y:S01]  /*6c50*/  @P1 SEL R0, RZ, 0xffffffff, P3 ;  /* 0xffffffffff001807 */ /* 0x000fe20001800000 */
[----:B------:R-:W-:Y:S01]  /*6c60*/  IMAD.MOV.U32 R65, RZ, RZ, 0x1 ;  /* 0x00000001ff417424 */ /* 0x000fe200078e00ff */
[----:B------:R-:W-:Y:S01]  /*6c70*/  LEA R2, R2, UR44, 0x3 ;  /* 0x0000002c02027c11 */ /* 0x000fe2000f8e18ff */
[----:B------:R-:W-:Y:S01]  /*6c80*/  IMAD.U32 R63, RZ, RZ, UR4 ;  /* 0x00000004ff3f7e24 */ /* 0x000fe2000f8e00ff */
[----:B------:R-:W-:Y:S01]  /*6c90*/  @P0 SEL R0, R5, R0, !P2 ;  /* 0x0000000005000207 */ /* 0x000fe20005000000 */
[----:B------:R-:W-:Y:S01]  /*6ca0*/  IMAD.U32 R64, RZ, RZ, UR46 ;  /* 0x0000002eff407e24 */ /* 0x000fe2000f8e00ff */
[----:B------:R-:W-:Y:S02]  /*6cb0*/  LEA R27, R22, UR44, 0x3 ;  /* 0x0000002c161b7c11 */ /* 0x000fe4000f8e18ff */
[----:B------:R-:W-:Y:S02]  /*6cc0*/  CS2R R38, SRZ ;  /* 0x0000000000267805 */ /* 0x000fe4000001ff00 */
[----:B------:R-:W-:Y:S02]  /*6cd0*/  @P1 LOP3.LUT R0, R0, 0x1, RZ, 0xc0, !PT ;  /* 0x0000000100001812 */ /* 0x000fe400078ec0ff */
[----:B------:R-:W-:Y:S02]  /*6ce0*/  CS2R R36, SRZ ;  /* 0x0000000000247805 */ /* 0x000fe4000001ff00 */
[----:B------:R-:W-:Y:S02]  /*6cf0*/  SHF.L.U32 R3, R53, 0x1f, RZ ;  /* 0x0000001f35037819 */ /* 0x000fe400000006ff */
[----:B------:R-:W-:Y:S02]  /*6d00*/  CS2R R30, SRZ ;  /* 0x00000000001e7805 */ /* 0x000fe4000001ff00 */
[----:B------:R-:W-:Y:S02]  /*6d10*/  ISETP.NE.U32.OR P5, PT, R0, 0x1, !P1 ;  /* 0x000000010000780c */ /* 0x000fe40004fa5470 */
[----:B------:R-:W-:Y:S02]  /*6d20*/  CS2R R28, SRZ ;  /* 0x00000000001c7805 */ /* 0x000fe4000001ff00 */
[----:B------:R-:W-:Y:S02]  /*6d30*/  PLOP3.LUT P2, PT, PT, PT, UP1, 0x80, 0x8 ;  /* 0x000000000008781c */ /* 0x000fe40003f4f018 */
[----:B------:R-:W-:Y:S02]  /*6d40*/  LEA.HI R25, R22, R22, RZ, 0x1 ;  /* 0x0000001616197211 */ /* 0x000fe400078f08ff */
[----:B------:R-:W-:Y:S02]  /*6d50*/  LOP3.LUT P4, R50, R45, 0xff, RZ, 0xc0, !PT ;  /* 0x000000ff2d327812 */ /* 0x000fe4000788c0ff */
[----:B------:R-:W-:Y:S02]  /*6d60*/  SEL R4, RZ, 0xffffffff, P3 ;  /* 0xffffffffff047807 */ /* 0x000fe40001800000 */
[----:B------:R-:W-:Y:S02]  /*6d70*/  P2R R61, PR, RZ, 0x20 ;  /* 0x00000020ff3d7803 */ /* 0x000fe40000000000 */
[----:B------:R-:W-:Y:S03]  /*6d80*/  @P5 SHF.L.U32 R0, R63, 0x1f, RZ ;  /* 0x0000001f3f005819 */ /* 0x000fe600000006ff */
[----:B------:R-:W-:Y:S01]  /*6d90*/  @P2 SEL R4, R5, R4, !P4 ;  /* 0x0000000405042207 */ /* 0x000fe20006000000 */
[----:B------:R1:W3:Y:S03]  /*6da0*/  @P5 SYNCS.PHASECHK.TRANS64.TRYWAIT P1, [R2+URZ+0x1a0], R0 ;  /* 0x0001a000020055a7 */ /* 0x0002e600080211ff */
[----:B------:R-:W-:Y:S04]  /*6db0*/  LOP3.LUT R4, R4, 0x1, RZ, 0xc0, !PT ;  /* 0x0000000104047812 */ /* 0x000fe800078ec0ff */
[----:B------:R-:W-:Y:S04]  /*6dc0*/  ISETP.NE.U32.AND P2, PT, R4, 0x1, PT ;  /* 0x000000010400780c */ /* 0x000fe80003f45070 */
[----:B------:R-:W-:Y:S01]  /*6dd0*/  P2R R66, PR, RZ, 0x4 ;  /* 0x00000004ff427803 */ /* 0x000fe20000000000 */
[----:B------:R4:W2:Y:S01]  /*6de0*/  SYNCS.PHASECHK.TRANS64.TRYWAIT P0, [R27+URZ+0x200], R3 ;  /* 0x000200031b0075a7 */ /* 0x0008a200080011ff */
[C---:B-1----:R-:W-:Y:S01]  /*6df0*/  IMAD.SHL.U32 R0, R25.reuse, 0x20, RZ ;  /* 0x0000002019007824 */ /* 0x042fe200078e00ff */
[----:B------:R-:W-:Y:S04]  /*6e00*/  LOP3.LUT R25, R25, 0xffe, RZ, 0xc0, !PT ;  /* 0x00000ffe19197812 */ /* 0x000fe800078ec0ff */
[----:B------:R-:W-:Y:S01]  /*6e10*/  LOP3.LUT R0, R0, 0xffffffc0, RZ, 0xc0, !PT ;  /* 0xffffffc000007812 */ /* 0x000fe200078ec0ff */
[----:B------:R-:W-:Y:S04]  /*6e20*/  IMAD.IADD R25, R22, 0x1, -R25 ;  /* 0x0000000116197824 */ /* 0x000fe800078e0a19 */
[----:B------:R-:W-:Y:S04]  /*6e30*/  IMAD.IADD R0, R23, 0x1, R0 ;  /* 0x0000000117007824 */ /* 0x000fe800078e0200 */
[----:B------:R-:W-:Y:S01]  /*6e40*/  IMAD R25, R25, 0x100000, R0 ;  /* 0x0010000019197824 */ /* 0x000fe200078e0200 */
[----:B---3--:R-:W-:Y:S01]  /*6e50*/  @P5 SEL R65, RZ, 0x1, !P1 ;  /* 0x00000001ff415807 */ /* 0x008fe20004800000 */
[----:B----4-:R-:W-:Y:S06]  /*6e60*/  @!P5 BRA `(.L_x_117) ;  /* 0x000000000068d947 */ /* 0x010fec0003800000 */
[----:B------:R-:W-:Y:S01]  /*6e70*/  HFMA2 R31, -RZ, RZ, 0, 0 ;  /* 0x00000000ff1f7431 */ /* 0x000fe200000001ff */
[----:B------:R-:W-:Y:S01]  /*6e80*/  ISETP.NE.AND P1, PT, R65, RZ, PT ;  /* 0x000000ff4100720c */ /* 0x000fe20003f25270 */
[----:B------:R-:W-:Y:S01]  /*6e90*/  IMAD.U32 R0, RZ, RZ, UR46 ;  /* 0x0000002eff007e24 */ /* 0x000fe2000f8e00ff */
[----:B------:R-:W-:Y:S11]  /*6ea0*/  BSSY B0, `(.L_x_118) ;  /* 0x0000005000007945 */ /* 0x000ff60003800000 */
[----:B------:R-:W-:Y:S05]  /*6eb0*/  @P1 BRA `(.L_x_119) ;  /* 0x00000000000c1947 */ /* 0x000fea0003800000 */
[----:B------:R-:W-:Y:S04]  /*6ec0*/  SHF.L.U32 R4, R63, 0x1f, RZ ;  /* 0x0000001f3f047819 */ /* 0x000fe800000006ff */
[----:B------:R-:W1:Y:S02]  /*6ed0*/  SYNCS.PHASECHK.TRANS64.TRYWAIT P1, [R2+URZ+0x1a0], R4 ;  /* 0x0001a004020075a7 */ /* 0x000e6400080211ff */
[----:B-1----:R-:W-:Y:S05]  /*6ee0*/  @!P1 BRA `(.L_x_120) ;  /* 0x0000002400c49947 */ /* 0x002fea0003800000 */
.L_x_119:
[----:B------:R-:W-:Y:S05]  /*6ef0*/  BSYNC B0 ;  /* 0x0000000000007941 */ /* 0x000fea0003800000 */
.L_x_118:
[----:B------:R-:W-:Y:S01]  /*6f00*/  ISETP.NE.AND P1, PT, R66, RZ, PT ;  /* 0x000000ff4200720c */ /* 0x000fe20003f25270 */
[----:B------:R-:W-:Y:S01]  /*6f10*/  IMAD.MOV.U32 R30, RZ, RZ, RZ ;  /* 0x000000ffff1e7224 */ /* 0x000fe200078e00ff */
[----:B------:R-:W-:Y:S02]  /*6f20*/  CS2R R28, SRZ ;  /* 0x00000000001c7805 */ /* 0x000fe4000001ff00 */
[----:B------:R-:W-:Y:S02]  /*6f30*/  CS2R R38, SRZ ;  /* 0x0000000000267805 */ /* 0x000fe4000001ff00 */
[----:B------:R-:W-:Y:S07]  /*6f40*/  CS2R R36, SRZ ;  /* 0x0000000000247805 */ /* 0x000fee000001ff00 */
[----:B-1----:R-:W-:Y:S01]  /*6f50*/  @P1 IMAD R2, R0, 0x800, R44 ;  /* 0x0000080000021824 */ /* 0x002fe200078e022c */
[----:B------:R-:W-:Y:S05]  /*6f60*/  @P1 WARPSYNC.ALL ;  /* 0x0000000000001948 */ /* 0x000fea0003800000 */
[----:B------:R-:W-:Y:S01]  /*6f70*/  @P1 LEA R2, R2, UR44, 0x1 ;  /* 0x0000002c02021c11 */ /* 0x000fe2000f8e08ff */
[----:B------:R-:W-:Y:S04]  /*6f80*/  UIADD3 UR4, UPT, UPT, UR46, 0x1, URZ ;  /* 0x000000012e047890 */ /* 0x000fe8000fffe0ff */
[----:B------:R1:W3:Y:S01]  /*6f90*/  @P1 LDSM.16.M88.4 R28, [R2+0x400] ;  /* 0x00040000021c183b */ /* 0x0002e20000000200 */
[----:B------:R-:W-:Y:S01]  /*6fa0*/  UISETP.NE.AND UP0, UPT, UR4, 0x3, UPT ;  /* 0x000000030400788c */ /* 0x000fe2000bf05270 */
[----:B------:R-:W-:Y:S03]  /*6fb0*/  @P1 IMAD R0, R54, 0x2, R2 ;  /* 0x0000000236001824 */ /* 0x000fe600078e0202 */
[----:B------:R-:W-:Y:S02]  /*6fc0*/  USEL UR5, URZ, 0x1, UP0 ;  /* 0x00000001ff057887 */ /* 0x000fe40008000000 */
[----:B------:R1:W4:Y:S01]  /*6fd0*/  @P1 LDSM.16.M88.4 R36, [R0+0x400] ;  /* 0x000400000024183b */ /* 0x0003220000000200 */
[----:B------:R-:W-:Y:S03]  /*6fe0*/  USEL UR4, UR4, URZ, UP0 ;  /* 0x000000ff04047287 */ /* 0x000fe60008000000 */
[----:B------:R-:W-:Y:S03]  /*6ff0*/  LOP3.LUT R63, R63, UR5, RZ, 0x3c, !PT ;  /* 0x000000053f3f7c12 */ /* 0x000fe6000f8e3cff */
[----:B------:R-:W-:Y:S02]  /*7000*/  IMAD.U32 R64, RZ, RZ, UR4 ;  /* 0x00000004ff407e24 */ /* 0x000fe4000f8e00ff */
.L_x_117:
[----:B------:R-:W-:Y:S05]  /*7010*/  BSYNC B1 ;  /* 0x0000000000017941 */ /* 0x000fea0003800000 */
.L_x_116:
[----:B-1----:R-:W-:Y:S04]  /*7020*/  SHF.R.U32.HI R0, RZ, 0x15, R25 ;  /* 0x00000015ff007819 */ /* 0x002fe80000011619 */
[----:B------:R-:W-:Y:S01]  /*7030*/  LOP3.LUT P1, RZ, R0, 0x3, R46, 0x48, !PT ;  /* 0x0000000300ff7812 */ /* 0x000fe2000782482e */
[----:B------:R-:W-:Y:S01]  /*7040*/  @!UPT UIADD3 URZ, UPT, UPT, URZ, URZ, URZ ;  /* 0x000000fffffff290 */ /* 0x000fe2000fffe0ff */
[----:B--2---:R-:W-:Y:S11]  /*7050*/  @P0 BRA `(.L_x_121) ;  /* 0x0000000000080947 */ /* 0x004ff60003800000 */
[----:B------:R-:W1:Y:S02]  /*7060*/  SYNCS.PHASECHK.TRANS64.TRYWAIT P0, [R27+URZ+0x200], R3 ;  /* 0x000200031b0075a7 */ /* 0x000e6400080011ff */
[----:B-1----:R-:W-:Y:S05]  /*7070*/  @!P0 BRA `(.L_x_122) ;  /* 0x0000002400748947 */ /* 0x002fea0003800000 */
.L_x_121:
[----:B------:R-:W-:Y:S05]  /*7080*/  @!P1 BRA `(.L_x_123) ;  /* 0x0000000000409947 */ /* 0x000fea0003800000 */
[----:B------:R-:W2:Y:S01]  /*7090*/  LDCU.64 UR8, c[0x4][0x70] ;  /* 0x01000e00ff0877ac */ /* 0x000ea20008000a00 */
[----:B-1----:R-:W-:Y:S01]  /*70a0*/  MOV R3, 0x0 ;  /* 0x0000000000037802 */ /* 0x002fe20000000f00 */
[----:B------:R-:W-:Y:S02]  /*70b0*/  HFMA2 R12, -RZ, RZ, 0, 5.9604644775390625e-08 ;  /* 0x00000001ff0c7431 */ /* 0x000fe400000001ff */
[----:B------:R-:W-:Y:S02]  /*70c0*/  IMAD.MOV.U32 R8, RZ, RZ, 0x192 ;  /* 0x00000192ff087424 */ /* 0x000fe400078e00ff */
[----:B------:R-:W-:Y:S01]  /*70d0*/  IMAD.MOV.U32 R13, RZ, RZ, RZ ;  /* 0x000000ffff0d7224 */ /* 0x000fe200078e00ff */
[----:B------:R-:W1:Y:S01]  /*70e0*/  LDCU.64 UR6, c[0x4][0x78] ;  /* 0x01000f00ff0677ac */ /* 0x000e620008000a00 */
[----:B------:R-:W3:Y:S01]  /*70f0*/  LDC.64 R2, c[0x4][R3] ;  /* 0x0100000003027b82 */ /* 0x000ee20000000a00 */
[----:B------:R-:W5:Y:S01]  /*7100*/  LDCU.64 UR4, c[0x4][0x10] ;  /* 0x01000200ff0477ac */ /* 0x000f620008000a00 */
[----:B--2---:R-:W-:Y:S01]  /*7110*/  MOV R5, UR9 ;  /* 0x0000000900057c02 */ /* 0x004fe20008000f00 */
[----:B------:R-:W-:Y:S01]  /*7120*/  IMAD.U32 R4, RZ, RZ, UR8 ;  /* 0x00000008ff047e24 */ /* 0x000fe2000f8e00ff */
[----:B-1----:R-:W-:Y:S01]  /*7130*/  MOV R7, UR7 ;  /* 0x0000000700077c02 */ /* 0x002fe20008000f00 */
[----:B------:R-:W-:Y:S01]  /*7140*/  IMAD.U32 R6, RZ, RZ, UR6 ;  /* 0x00000006ff067e24 */ /* 0x000fe2000f8e00ff */
[----:B-----5:R-:W-:Y:S01]  /*7150*/  MOV R11, UR5 ;  /* 0x00000005000b7c02 */ /* 0x020fe20008000f00 */
[----:B------:R-:W-:Y:S02]  /*7160*/  IMAD.U32 R10, RZ, RZ, UR4 ;  /* 0x00000004ff0a7e24 */ /* 0x000fe4000f8e00ff */
[----:B------:R-:W-:Y:S07]  /*7170*/  LEPC R20, `(.L_x_123) ;  /* 0x000000001014794e */ /* 0x000fee0000000000 */
[----:B---34-:R-:W-:Y:S05]  /*7180*/  CALL.ABS.NOINC R2 ;  /* 0x0000000002007343 */ /* 0x018fea0003c00000 */
.L_x_123:
[----:B------:R-:W-:Y:S05]  /*7190*/  WARPSYNC.ALL ;  /* 0x0000000000007948 */ /* 0x000fea0003800000 */
[----:B------:R-:W-:Y:S01]  /*71a0*/  R2UR UR4, R25 ;  /* 0x00000000190472ca */ /* 0x000fe200000e0000 */
[----:B-1-3--:R-:W-:Y:S01]  /*71b0*/  HADD2.F32 R3, -RZ, R28.H0_H0 ;  /* 0x2000001cff037230 */ /* 0x00afe20000004100 */
[----:B------:R-:W-:Y:S01]  /*71c0*/  SHF.L.U32 R62, R54, 0x1, RZ ;  /* 0x00000001363e7819 */ /* 0x000fe200000006ff */
[----:B------:R-:W-:Y:S01]  /*71d0*/  HADD2.F32 R20, -RZ, R30.H0_H0 ;  /* 0x2000001eff147230 */ /* 0x000fe20000004100 */
[----:B------:R-:W-:Y:S01]  /*71e0*/  ISETP.NE.AND P0, PT, R55, RZ, PT ;  /* 0x000000ff3700720c */ /* 0x000fe20003f05270 */
[----:B------:R-:W-:Y:S08]  /*71f0*/  BSSY.RECONVERGENT B0, `(.L_x_124) ;  /* 0x000004e000007945 */ /* 0x000ff00003800200 */
[----:B------:R-:W1:Y:S02]  /*7200*/  LDTM.16dp256bit.x4 R4, tmem[UR4] ;  /* 0x00000004000479ee */ /* 0x000e640008120000 */
[C---:B-1----:R-:W-:Y:S01]  /*7210*/  FMUL R0, R24.reuse, R4 ;  /* 0x0000000418007220 */ /* 0x042fe20000400000 */
[----:B------:R-:W-:Y:S02]  /*7220*/  HADD2.F32 R4, -RZ, R28.H1_H1 ;  /* 0x3000001cff047230 */ /* 0x000fe40000004100 */
[----:B------:R-:W-:Y:S01]  /*7230*/  FMUL R2, R24, R5 ;  /* 0x0000000518027220 */ /* 0x000fe20000400000 */
[--C-:B------:R-:W-:Y:S02]  /*7240*/  HADD2.F32 R5, -RZ, R29.reuse.H0_H0 ;  /* 0x2000001dff057230 */ /* 0x100fe40000004100 */
[----:B------:R-:W-:Y:S01]  /*7250*/  FFMA R0, R26, R3, R0 ;  /* 0x000000031a007223 */ /* 0x000fe20000000000 */
[----:B------:R-:W-:Y:S01]  /*7260*/  FMUL R3, R24, R6 ;  /* 0x0000000618037220 */ /* 0x000fe20000400000 */
[----:B------:R-:W-:Y:S02]  /*7270*/  HADD2.F32 R6, -RZ, R29.H1_H1 ;  /* 0x3000001dff067230 */ /* 0x000fe40000004100 */
[----:B------:R-:W-:Y:S01]  /*7280*/  FFMA R2, R26, R4, R2 ;  /* 0x000000041a027223 */ /* 0x000fe20000000002 */
[----:B------:R-:W-:Y:S01]  /*7290*/  FMUL R7, R24, R7 ;  /* 0x0000000718077220 */ /* 0x000fe20000400000 */
[----:B------:R-:W-:Y:S01]  /*72a0*/  FFMA R3, R26, R5, R3 ;  /* 0x000000051a037223 */ /* 0x000fe20000000003 */
[C---:B------:R-:W-:Y:S01]  /*72b0*/  FMUL R4, R24.reuse, R8 ;  /* 0x0000000818047220 */ /* 0x040fe20000400000 */
[----:B------:R-:W-:Y:S01]  /*72c0*/  FMUL R5, R24, R9 ;  /* 0x0000000918057220 */ /* 0x000fe20000400000 */
[----:B------:R-:W-:Y:S01]  /*72d0*/  F2FP.F16.F32.PACK_AB R32, R2, R0 ;  /* 0x000000000220723e */ /* 0x000fe200000000ff */
[C---:B------:R-:W-:Y:S01]  /*72e0*/  FFMA R7, R26.reuse, R6, R7 ;  /* 0x000000061a077223 */ /* 0x040fe20000000007 */
[----:B------:R-:W-:Y:S02]  /*72f0*/  HADD2.F32 R0, -RZ, R30.H1_H1 ;  /* 0x3000001eff007230 */ /* 0x000fe40000004100 */
[----:B------:R-:W-:Y:S01]  /*7300*/  FFMA R4, R26, R20, R4 ;  /* 0x000000141a047223 */ /* 0x000fe20000000004 */
[--C-:B------:R-:W-:Y:S02]  /*7310*/  HADD2.F32 R2, -RZ, R31.reuse.H0_H0 ;  /* 0x2000001fff027230 */ /* 0x100fe40000004100 */
[----:B------:R-:W-:Y:S01]  /*7320*/  FMUL R6, R24, R10 ;  /* 0x0000000a18067220 */ /* 0x000fe20000400000 */
[----:B------:R-:W-:Y:S01]  /*7330*/  F2FP.F16.F32.PACK_AB R33, R7, R3 ;  /* 0x000000030721723e */ /* 0x000fe200000000ff */
[----:B------:R-:W-:Y:S02]  /*7340*/  HADD2.F32 R3, -RZ, R31.H1_H1 ;  /* 0x3000001fff037230 */ /* 0x000fe40000004100 */
[----:B------:R-:W-:Y:S01]  /*7350*/  FFMA R5, R26, R0, R5 ;  /* 0x000000001a057223 */ /* 0x000fe20000000005 */
[C---:B------:R-:W-:Y:S01]  /*7360*/  FMUL R11, R24.reuse, R11 ;  /* 0x0000000b180b7220 */ /* 0x040fe20000400000 */
[--C-:B----4-:R-:W-:Y:S02]  /*7370*/  HADD2.F32 R7, -RZ, R36.reuse.H0_H0 ;  /* 0x20000024ff077230 */ /* 0x110fe40000004100 */
[C---:B------:R-:W-:Y:S01]  /*7380*/  FMUL R8, R24.reuse, R12 ;  /* 0x0000000c18087220 */ /* 0x040fe20000400000 */
[----:B------:R-:W-:Y:S02]  /*7390*/  HADD2.F32 R0, -RZ, R36.H1_H1 ;  /* 0x30000024ff007230 */ /* 0x000fe40000004100 */
[----:B------:R-:W-:Y:S01]  /*73a0*/  FMUL R9, R24, R13 ;  /* 0x0000000d18097220 */ /* 0x000fe20000400000 */
[C---:B------:R-:W-:Y:S01]  /*73b0*/  FFMA R6, R26.reuse, R2, R6 ;  /* 0x000000021a067223 */ /* 0x040fe20000000006 */
[C---:B------:R-:W-:Y:S01]  /*73c0*/  FFMA R11, R26.reuse, R3, R11 ;  /* 0x000000031a0b7223 */ /* 0x040fe2000000000b */
[C---:B------:R-:W-:Y:S01]  /*73d0*/  FFMA R8, R26.reuse, R7, R8 ;  /* 0x000000071a087223 */ /* 0x040fe20000000008 */
[----:B------:R-:W-:Y:S01]  /*73e0*/  FFMA R9, R26, R0, R9 ;  /* 0x000000001a097223 */ /* 0x000fe20000000009 */
[--C-:B------:R-:W-:Y:S02]  /*73f0*/  HADD2.F32 R2, -RZ, R37.reuse.H0_H0 ;  /* 0x20000025ff027230 */ /* 0x100fe40000004100 */
[C---:B------:R-:W-:Y:S01]  /*7400*/  FMUL R10, R24.reuse, R14 ;  /* 0x0000000e180a7220 */ /* 0x040fe20000400000 */
[----:B------:R-:W-:Y:S02]  /*7410*/  HADD2.F32 R0, -RZ, R37.H1_H1 ;  /* 0x30000025ff007230 */ /* 0x000fe40000004100 */
[----:B------:R-:W-:Y:S01]  /*7420*/  FMUL R15, R24, R15 ;  /* 0x0000000f180f7220 */ /* 0x000fe20000400000 */
[----:B------:R-:W-:Y:S01]  /*7430*/  F2FP.F16.F32.PACK_AB R34, R5, R4 ;  /* 0x000000040522723e */ /* 0x000fe200000000ff */
[----:B------:R-:W-:Y:S01]  /*7440*/  FFMA R10, R26, R2, R10 ;  /* 0x000000021a0a7223 */ /* 0x000fe2000000000a */
[----:B------:R-:W-:Y:S01]  /*7450*/  FMUL R12, R24, R16 ;  /* 0x00000010180c7220 */ /* 0x000fe20000400000 */
[----:B------:R-:W-:Y:S01]  /*7460*/  FFMA R15, R26, R0, R15 ;  /* 0x000000001a0f7223 */ /* 0x000fe2000000000f */
[--C-:B------:R-:W-:Y:S01]  /*7470*/  HADD2.F32 R0, -RZ, R38.reuse.H0_H0 ;  /* 0x20000026ff007230 */ /* 0x100fe20000004100 */
[----:B------:R-:W-:Y:S01]  /*7480*/  MOV R5, UR46 ;  /* 0x0000002e00057c02 */ /* 0x000fe20008000f00 */
[----:B------:R-:W-:Y:S02]  /*7490*/  HADD2.F32 R2, -RZ, R38.H1_H1 ;  /* 0x30000026ff027230 */ /* 0x000fe40000004100 */
[C---:B------:R-:W-:Y:S01]  /*74a0*/  FMUL R13, R24.reuse, R17 ;  /* 0x00000011180d7220 */ /* 0x040fe20000400000 */
[--C-:B------:R-:W-:Y:S02]  /*74b0*/  HADD2.F32 R3, -RZ, R39.reuse.H0_H0 ;  /* 0x20000027ff037230 */ /* 0x100fe40000004100 */
[C---:B------:R-:W-:Y:S01]  /*74c0*/  FMUL R14, R24.reuse, R18 ;  /* 0x00000012180e7220 */ /* 0x040fe20000400000 */
[----:B------:R-:W-:Y:S02]  /*74d0*/  HADD2.F32 R4, -RZ, R39.H1_H1 ;  /* 0x30000027ff047230 */ /* 0x000fe40000004100 */
[----:B------:R-:W-:Y:S01]  /*74e0*/  FMUL R19, R24, R19 ;  /* 0x0000001318137220 */ /* 0x000fe20000400000 */
[C---:B------:R-:W-:Y:S01]  /*74f0*/  FFMA R12, R26.reuse, R0, R12 ;  /* 0x000000001a0c7223 */ /* 0x040fe2000000000c */
[----:B------:R-:W-:Y:S01]  /*7500*/  LEA R5, R5, R44, 0xb ;  /* 0x0000002c05057211 */ /* 0x000fe200078e58ff */
[C---:B------:R-:W-:Y:S01]  /*7510*/  FFMA R13, R26.reuse, R2, R13 ;  /* 0x000000021a0d7223 */ /* 0x040fe2000000000d */
[C---:B------:R-:W-:Y:S01]  /*7520*/  FFMA R14, R26.reuse, R3, R14 ;  /* 0x000000031a0e7223 */ /* 0x040fe2000000000e */
[----:B------:R-:W-:Y:S01]  /*7530*/  FFMA R19, R26, R4, R19 ;  /* 0x000000041a137223 */ /* 0x000fe20000000013 */
[----:B------:R-:W-:Y:S02]  /*7540*/  F2FP.F16.F32.PACK_AB R35, R11, R6 ;  /* 0x000000060b23723e */ /* 0x000fe400000000ff */
[----:B------:R-:W-:Y:S02]  /*7550*/  LEA R5, R5, UR44, 0x1 ;  /* 0x0000002c05057c11 */ /* 0x000fe4000f8e08ff */
[----:B------:R-:W-:Y:S02]  /*7560*/  F2FP.F16.F32.PACK_AB R8, R9, R8 ;  /* 0x000000080908723e */ /* 0x000fe400000000ff */
[----:B------:R-:W-:Y:S01]  /*7570*/  F2FP.F16.F32.PACK_AB R9, R15, R10 ;  /* 0x0000000a0f09723e */ /* 0x000fe200000000ff */
[----:B------:R1:W-:Y:S01]  /*7580*/  STSM.16.M88.4 [R5+0x400], R32 ;  /* 0x0004002005007844 */ /* 0x0003e20000000200 */
[----:B------:R-:W-:Y:S02]  /*7590*/  F2FP.F16.F32.PACK_AB R10, R13, R12 ;  /* 0x0000000c0d0a723e */ /* 0x000fe400000000ff */
[----:B------:R-:W-:Y:S02]  /*75a0*/  F2FP.F16.F32.PACK_AB R11, R19, R14 ;  /* 0x0000000e130b723e */ /* 0x000fe400000000ff */
[----:B------:R-:W-:Y:S05]  /*75b0*/  IADD3 R0, PT, PT, R62, 0x400, R5 ;  /* 0x000004003e007810 */ /* 0x000fea0007ffe005 */
[----:B------:R1:W-:Y:S01]  /*75c0*/  STSM.16.M88.4 [R0], R8 ;  /* 0x0000000800007844 */ /* 0x0003e20000000200 */
[----:B------:R-:W-:Y:S01]  /*75d0*/  @!PT LDS RZ, [RZ] ;  /* 0x00000000fffff984 */ /* 0x000fe20000000800 */
[----:B------:R-:W-:Y:S01]  /*75e0*/  @!PT LDS RZ, [RZ] ;  /* 0x00000000fffff984 */ /* 0x000fe20000000800 */
[----:B------:R-:W-:Y:S01]  /*75f0*/  @!PT LDS RZ, [RZ] ;  /* 0x00000000fffff984 */ /* 0x000fe20000000800 */
[----:B------:R-:W-:Y:S01]  /*7600*/  @!PT LDS RZ, [RZ] ;  /* 0x00000000fffff984 */ /* 0x000fe20000000800 */
[----:B------:R2:W-:Y:S07]  /*7610*/  MEMBAR.ALL.CTA ;  /* 0x0000000000007992 */ /* 0x0005ee0000008000 */
[----:B--2---:R-:W2:Y:S02]  /*7620*/  FENCE.VIEW.ASYNC.S ;  /* 0x00000000000073c6 */ /* 0x004ea40000000000 */
[----:B--2---:R-:W-:Y:S06]  /*7630*/  BAR.SYNC.DEFER_BLOCKING 0x1, 0x80 ;  /* 0x0042000000007b1d */ /* 0x004fec0000010000 */
[----:B------:R-:W-:Y:S05]  /*7640*/  @P0 BRA `(.L_x_125) ;  /* 0x0000000000200947 */ /* 0x000fea0003800000 */
[----:B------:R-:W2:Y:S01]  /*7650*/  LDCU.64 UR6, c[0x0][0x348] ;  /* 0x00006900ff0677ac */ /* 0x000ea20008000a00 */
[----:B------:R-:W-:Y:S01]  /*7660*/  ULEA UR5, UR46, UR44, 0xc ;  /* 0x0000002c2e057291 */ /* 0x000fe2000f8e60ff */
[----:B------:R-:W-:Y:S03]  /*7670*/  UMOV UR51, UR36 ;  /* 0x0000002400337c82 */ /* 0x000fe60008000000 */
[----:B------:R-:W-:Y:S02]  /*7680*/  UIADD3 UR48, UPT, UPT, UR5, 0x400, URZ ;  /* 0x0000040005307890 */ /* 0x000fe4000fffe0ff */
[----:B--2---:R-:W-:Y:S04]  /*7690*/  UIADD3 UR4, UP0, UPT, UR6, 0x680, URZ ;  /* 0x0000068006047890 */ /* 0x004fe8000ff1e0ff */
[----:B------:R-:W-:Y:S09]  /*76a0*/  UIADD3.X UR5, UPT, UPT, URZ, UR7, URZ, UP0, !UPT ;  /* 0x00000007ff057290 */ /* 0x000ff200087fe4ff */
[----:B------:R2:W-:Y:S02]  /*76b0*/  UTMASTG.3D [UR48], [UR4] ;  /* 0x00000030040073b5 */ /* 0x0005e40008010000 */
[----:B--2---:R0:W-:Y:S02]  /*76c0*/  UTMACMDFLUSH ;  /* 0x00000000000079b7 */ /* 0x0041e40000000000 */
.L_x_125:
[----:B------:R-:W-:Y:S05]  /*76d0*/  BSYNC.RECONVERGENT B0 ;  /* 0x0000000000007941 */ /* 0x000fea0003800200 */
.L_x_124:
[----:B------:R-:W-:Y:S01]  /*76e0*/  UIADD3 UR47, UPT, UPT, UR46, 0x1, URZ ;  /* 0x000000012e2f7890 */ /* 0x000fe2000fffe0ff */
[----:B------:R-:W-:Y:S03]  /*76f0*/  BSSY.RECONVERGENT B0, `(.L_x_126) ;  /* 0x0000005000007945 */ /* 0x000fe60003800200 */
[----:B------:R-:W-:Y:S04]  /*7700*/  UISETP.NE.AND UP0, UPT, UR47, 0x3, UPT ;  /* 0x000000032f00788c */ /* 0x000fe8000bf05270 */
[----:B------:R-:W-:Y:S01]  /*7710*/  USEL UR45, UR47, URZ, UP0 ;  /* 0x000000ff2f2d7287 */ /* 0x000fe20008000000 */
[----:B------:R-:W-:Y:S11]  /*7720*/  @P0 BRA `(.L_x_127) ;  /* 0x0000000000040947 */ /* 0x000ff60003800000 */
[----:B------:R-:W-:Y:S04]  /*7730*/  DEPBAR.LE SB0, 0x1 ;  /* 0x000080400000791a */ /* 0x000fe80000000000 */
.L_x_127:
[----:B------:R-:W-:Y:S05]  /*7740*/  BSYNC.RECONVERGENT B0 ;  /* 0x0000000000007941 */ /* 0x000fea0003800200 */
.L_x_126:
[----:B------:R-:W-:Y:S01]  /*7750*/  BAR.SYNC.DEFER_BLOCKING 0x1, 0x80 ;  /* 0x0042000000007b1d */ /* 0x000fe20000010000 */
[----:B------:R-:W-:Y:S01]  /*7760*/  ISETP.NE.AND P1, PT, R61, RZ, PT ;  /* 0x000000ff3d00720c */ /* 0x000fe20003f25270 */
[----:B------:R-:W-:Y:S01]  /*7770*/  UISETP.NE.AND UP0, UPT, UR53, URZ, UPT ;  /* 0x000000ff3500728c */ /* 0x000fe2000bf05270 */
[----:B------:R-:W-:Y:S11]  /*7780*/  LEA R2, R64, UR44, 0x3 ;  /* 0x0000002c40027c11 */ /* 0x000ff6000f8e18ff */
[----:B------:R-:W-:Y:S01]  /*7790*/  @P1 SHF.L.U32 R3, R63, 0x1f, RZ ;  /* 0x0000001f3f031819 */ /* 0x000fe200000006ff */
[----:B------:R-:W-:Y:S06]  /*77a0*/  BRA.U !UP0, `(.L_x_128) ;  /* 0x0000000108247547 */ /* 0x000fec000b800000 */
[----:B------:R-:W-:Y:S01]  /*77b0*/  IMAD.U32 R4, RZ, RZ, UR52 ;  /* 0x00000034ff047e24 */ /* 0x000fe2000f8e00ff */
[----:B-1----:R-:W-:Y:S01]  /*77c0*/  MOV R0, UR54 ;  /* 0x0000003600007c02 */ /* 0x002fe20008000f00 */
[----:B------:R-:W-:Y:S03]  /*77d0*/  UIADD3 UR4, UPT, UPT, UR52, 0x1, URZ ;  /* 0x0000000134047890 */ /* 0x000fe6000fffe0ff */
[----:B------:R-:W-:Y:S01]  /*77e0*/  @P1 LEA R4, R4, UR44, 0x3 ;  /* 0x0000002c04041c11 */ /* 0x000fe2000f8e18ff */
[----:B------:R-:W-:Y:S04]  /*77f0*/  UISETP.NE.AND UP0, UPT, UR4, 0x3, UPT ;  /* 0x000000030400788c */ /* 0x000fe8000bf05270 */
[----:B------:R-:W-:Y:S01]  /*7800*/  @P1 VIADD R4, R4, 0x1b8 ;  /* 0x000001b804041836 */ /* 0x000fe20000000000 */
[----:B------:R-:W-:Y:S04]  /*7810*/  USEL UR52, UR4, URZ, UP0 ;  /* 0x000000ff04347287 */ /* 0x000fe80008000000 */
[----:B------:R-:W-:Y:S04]  /*7820*/  @P1 PRMT R0, R0, 0x654, R4 ;  /* 0x0000065400001816 */ /* 0x000fe80000000004 */
[----:B------:R2:W-:Y:S04]  /*7830*/  @P1 SYNCS.ARRIVE.TRANS64.RED.A1T0 RZ, [R0+URZ], RZ ;  /* 0x000000ff00ff19a7 */ /* 0x0005e800081004ff */
.L_x_128:
[----:B------:R-:W3:Y:S01]  /*7840*/  @P1 SYNCS.PHASECHK.TRANS64.TRYWAIT P0, [R2+URZ+0x1a0], R3 ;  /* 0x0001a003020015a7 */ /* 0x000ee200080011ff */
[----:B------:R-:W-:Y:S01]  /*7850*/  BSSY B1, `(.L_x_129) ;  /* 0x0000013000017945 */ /* 0x000fe20003800000 */
[----:B---3--:R-:W-:Y:S03]  /*7860*/  @P1 SEL R65, RZ, 0x1, !P0 ;  /* 0x00000001ff411807 */ /* 0x008fe60004000000 */
[----:B------:R-:W-:Y:S05]  /*7870*/  @!P1 BRA `(.L_x_130) ;  /* 0x0000000000409947 */ /* 0x000fea0003800000 */
[----:B------:R-:W-:Y:S01]  /*7880*/  ISETP.NE.AND P1, PT, R66, RZ, PT ;  /* 0x000000ff4200720c */ /* 0x000fe20003f25270 */
[----:B------:R-:W-:Y:S01]  /*7890*/  BSSY B0, `(.L_x_131) ;  /* 0x0000009000007945 */ /* 0x000fe20003800000 */
[----:B------:R-:W-:Y:S11]  /*78a0*/  ISETP.NE.AND P0, PT, R65, RZ, PT ;  /* 0x000000ff4100720c */ /* 0x000ff60003f05270 */
[----:B------:R-:W-:Y:S05]  /*78b0*/  @P1 IMAD R3, R64, 0x800, R44 ;  /* 0x0000080040031824 */ /* 0x000fea00078e022c */
[----:B------:R-:W-:Y:S05]  /*78c0*/  @P1 LEA R3, R3, UR44, 0x1 ;  /* 0x0000002c03031c11 */ /* 0x000fea000f8e08ff */
[----:B-12---:R-:W-:Y:S01]  /*78d0*/  @P1 IMAD.IADD R0, R62, 0x1, R3 ;  /* 0x000000013e001824 */ /* 0x006fe200078e0203 */
[----:B------:R-:W-:Y:S06]  /*78e0*/  @P0 BRA `(.L_x_132) ;  /* 0x00000000000c0947 */ /* 0x000fec0003800000 */
[----:B------:R-:W-:Y:S04]  /*78f0*/  SHF.L.U32 R63, R63, 0x1f, RZ ;  /* 0x0000001f3f3f7819 */ /* 0x000fe800000006ff */
[----:B------:R-:W1:Y:S02]  /*7900*/  SYNCS.PHASECHK.TRANS64.TRYWAIT P0, [R2+URZ+0x1a0], R63 ;  /* 0x0001a03f020075a7 */ /* 0x000e6400080011ff */
[----:B-1----:R-:W-:Y:S05]  /*7910*/  @!P0 BRA `(.L_x_133) ;  /* 0x0000001c00608947 */ /* 0x002fea0003800000 */
.L_x_132:
[----:B------:R-:W-:Y:S05]  /*7920*/  BSYNC B0 ;  /* 0x0000000000007941 */ /* 0x000fea0003800000 */
.L_x_131:
[----:B------:R-:W-:Y:S11]  /*7930*/  ISETP.NE.AND P0, PT, R66, RZ, PT ;  /* 0x000000ff4200720c */ /* 0x000ff60003f05270 */
[----:B------:R-:W-:Y:S02]  /*7940*/  @!UPT UIADD3 URZ, UPT, UPT, URZ, URZ, URZ ;  /* 0x000000fffffff290 */ /* 0x000fe4000fffe0ff */
[----:B------:R-:W-:Y:S05]  /*7950*/  @P0 WARPSYNC.ALL ;  /* 0x0000000000000948 */ /* 0x000fea0003800000 */
[----:B------:R3:W4:Y:S04]  /*7960*/  @P0 LDSM.16.M88.4 R28, [R3+0x400] ;  /* 0x00040000031c083b */ /* 0x0007280000000200 */
[----:B------:R3:W2:Y:S02]  /*7970*/  @P0 LDSM.16.M88.4 R36, [R0+0x400] ;  /* 0x000400000024083b */ /* 0x0006a40000000200 */
.L_x_130:
[----:B------:R-:W-:Y:S05]  /*7980*/  BSYNC B1 ;  /* 0x0000000000017941 */ /* 0x000fea0003800000 */
.L_x_129:
[----:B-123--:R-:W-:Y:S05]  /*7990*/  VIADD R0, R25, 0x20 ;  /* 0x0000002019007836 */ /* 0x00efea0000000000 */
[----:B------:R-:W-:Y:S04]  /*79a0*/  SHF.R.U32.HI R0, RZ, 0x15, R0 ;  /* 0x00000015ff007819 */ /* 0x000fe80000011600 */
[----:B------:R-:W-:Y:S11]  /*79b0*/  LOP3.LUT P0, RZ, R0, 0x3, R46, 0x48, !PT ;  /* 0x0000000300ff7812 */ /* 0x000ff6000780482e */
[----:B------:R-:W-:Y:S02]  /*79c0*/  @!UPT UIADD3 URZ, UPT, UPT, URZ, URZ, URZ ;  /* 0x000000fffffff290 */ /* 0x000fe4000fffe0ff */
[----:B------:R-:W-:Y:S05]  /*79d0*/  @!P0 BRA `(.L_x_134) ;  /* 0x0000000000408947 */ /* 0x000fea0003800000 */
[----:B------:R-:W1:Y:S01]  /*79e0*/  LDCU.64 UR8, c[0x4][0x70] ;  /* 0x01000e00ff0877ac */ /* 0x000e620008000a00 */
[----:B------:R-:W-:Y:S01]  /*79f0*/  MOV R3, 0x0 ;  /* 0x0000000000037802 */ /* 0x000fe20000000f00 */
[----:B------:R-:W-:Y:S02]  /*7a00*/  HFMA2 R12, -RZ, RZ, 0, 5.9604644775390625e-08 ;  /* 0x00000001ff0c7431 */ /* 0x000fe400000001ff */
[----:B------:R-:W-:Y:S02]  /*7a10*/  IMAD.MOV.U32 R8, RZ, RZ, 0x192 ;  /* 0x00000192ff087424 */ /* 0x000fe400078e00ff */
[----:B------:R-:W-:Y:S01]  /*7a20*/  IMAD.MOV.U32 R13, RZ, RZ, RZ ;  /* 0x000000ffff0d7224 */ /* 0x000fe200078e00ff */
[----:B------:R-:W2:Y:S01]  /*7a30*/  LDCU.64 UR6, c[0x4][0x78] ;  /* 0x01000f00ff0677ac */ /* 0x000ea20008000a00 */
[----:B------:R-:W3:Y:S01]  /*7a40*/  LDC.64 R2, c[0x4][R3] ;  /* 0x0100000003027b82 */ /* 0x000ee20000000a00 */
[----:B------:R-:W5:Y:S01]  /*7a50*/  LDCU.64 UR4, c[0x4][0x10] ;  /* 0x01000200ff0477ac */ /* 0x000f620008000a00 */
[----:B-1----:R-:W-:Y:S01]  /*7a60*/  MOV R5, UR9 ;  /* 0x0000000900057c02 */ /* 0x002fe20008000f00 */
[----:B------:R-:W-:Y:S01]  /*7a70*/  IMAD.U32 R4, RZ, RZ, UR8 ;  /* 0x00000008ff047e24 */ /* 0x000fe2000f8e00ff */
[----:B--2---:R-:W-:Y:S01]  /*7a80*/  MOV R7, UR7 ;  /* 0x0000000700077c02 */ /* 0x004fe20008000f00 */
[----:B------:R-:W-:Y:S01]  /*7a90*/  IMAD.U32 R6, RZ, RZ, UR6 ;  /* 0x00000006ff067e24 */ /* 0x000fe2000f8e00ff */
[----:B-----5:R-:W-:Y:S01]  /*7aa0*/  MOV R11, UR5 ;  /* 0x00000005000b7c02 */ /* 0x020fe20008000f00 */
[----:B------:R-:W-:Y:S02]  /*7ab0*/  IMAD.U32 R10, RZ, RZ, UR4 ;  /* 0x00000004ff0a7e24 */ /* 0x000fe4000f8e00ff */
[----:B------:R-:W-:Y:S07]  /*7ac0*/  LEPC R20, `(.L_x_134) ;  /* 0x000000001014794e */ /* 0x000fee0000000000 */
[----:B---34-:R-:W-:Y:S05]  /*7ad0*/  CALL.ABS.NOINC R2 ;  /* 0x0000000002007343 */ /* 0x018fea0003c00000 */
.L_x_134:
[----:B------:R-:W-:Y:S01]  /*7ae0*/  ISETP.NE.AND P0, PT, R55, RZ, PT ;  /* 0x000000ff3700720c */ /* 0x000fe20003f05270 */
[----:B------:R-:W-:Y:S05]  /*7af0*/  WARPSYNC.ALL ;  /* 0x0000000000007948 */ /* 0x000fea0003800000 */
[----:B------:R-:W-:Y:S01]  /*7b00*/  R2UR UR4, R25 ;  /* 0x00000000190472ca */ /* 0x000fe200000e0000 */
[--C-:B----4-:R-:W-:Y:S01]  /*7b10*/  HADD2.F32 R20, -RZ, R28.reuse.H0_H0 ;  /* 0x2000001cff147230 */ /* 0x110fe20000004100 */
[----:B------:R-:W-:Y:S01]  /*7b20*/  BSSY.RECONVERGENT B0, `(.L_x_135) ;  /* 0x0000056000007945 */ /* 0x000fe20003800200 */
[----:B------:R-:W-:Y:S02]  /*7b30*/  HADD2.F32 R21, -RZ, R28.H1_H1 ;  /* 0x3000001cff157230 */ /* 0x000fe40000004100 */
[--C-:B------:R-:W-:Y:S02]  /*7b40*/  HADD2.F32 R25, -RZ, R29.reuse.H0_H0 ;  /* 0x2000001dff197230 */ /* 0x100fe40000004100 */
[----:B------:R-:W-:Y:S02]  /*7b50*/  HADD2.F32 R28, -RZ, R30.H0_H0 ;  /* 0x2000001eff1c7230 */ /* 0x000fe40000004100 */
[--C-:B------:R-:W-:Y:S02]  /*7b60*/  HADD2.F32 R32, -RZ, R36.reuse.H0_H0 ;  /* 0x20000024ff207230 */ /* 0x100fe40000004100 */
[----:B------:R-:W-:Y:S02]  /*7b70*/  HADD2.F32 R33, -RZ, R36.H1_H1 ;  /* 0x30000024ff217230 */ /* 0x000fe40000004100 */
[----:B------:R-:W1:Y:S01]  /*7b80*/  LDTM.16dp256bit.x4 R4, tmem[UR4+0x20] ;  /* 0x00002004000479ee */ /* 0x000e620008120000 */
[----:B------:R-:W-:Y:S01]  /*7b90*/  NOP ;  /* 0x0000000000007918 */ /* 0x000fe20000000000 */
[----:B------:R-:W-:Y:S01]  /*7ba0*/  R2UR UR4, R27 ;  /* 0x000000001b0472ca */ /* 0x000fe200000e0000 */
[----:B------:R-:W-:Y:S02]  /*7bb0*/  HADD2.F32 R27, -RZ, R29.H1_H1 ;  /* 0x3000001dff1b7230 */ /* 0x000fe40000004100 */
[----:B------:R-:W-:Y:S02]  /*7bc0*/  HADD2.F32 R29, -RZ, R30.H1_H1 ;  /* 0x3000001eff1d7230 */ /* 0x000fe40000004100 */
[--C-:B------:R-:W-:Y:S02]  /*7bd0*/  HADD2.F32 R30, -RZ, R31.reuse.H0_H0 ;  /* 0x2000001fff1e7230 */ /* 0x100fe40000004100 */
[----:B------:R-:W-:Y:S02]  /*7be0*/  HADD2.F32 R31, -RZ, R31.H1_H1 ;  /* 0x3000001fff1f7230 */ /* 0x000fe40000004100 */
[--C-:B------:R-:W-:Y:S02]  /*7bf0*/  HADD2.F32 R34, -RZ, R37.reuse.H0_H0 ;  /* 0x20000025ff227230 */ /* 0x100fe40000004100 */
[----:B------:R-:W-:Y:S02]  /*7c00*/  HADD2.F32 R35, -RZ, R37.H1_H1 ;  /* 0x30000025ff237230 */ /* 0x000fe40000004100 */
[----:B------:R-:W-:Y:S01]  /*7c10*/  UIADD3 UR4, UPT, UPT, UR4, 0x220, URZ ;  /* 0x0000022004047890 */ /* 0x000fe2000fffe0ff */
[--C-:B------:R-:W-:Y:S02]  /*7c20*/  HADD2.F32 R36, -RZ, R38.reuse.H0_H0 ;  /* 0x20000026ff247230 */ /* 0x100fe40000004100 */
[----:B------:R-:W-:Y:S01]  /*7c30*/  HADD2.F32 R37, -RZ, R38.H1_H1 ;  /* 0x30000026ff257230 */ /* 0x000fe20000004100 */
[----:B------:R-:W-:Y:S01]  /*7c40*/  UPRMT UR4, UR54, 0x654, UR4 ;  /* 0x0000065436047896 */ /* 0x000fe20008000004 */
[--C-:B------:R-:W-:Y:S02]  /*7c50*/  HADD2.F32 R38, -RZ, R39.reuse.H0_H0 ;  /* 0x20000027ff267230 */ /* 0x100fe40000004100 */
[----:B------:R-:W-:Y:S02]  /*7c60*/  HADD2.F32 R39, -RZ, R39.H1_H1 ;  /* 0x30000027ff277230 */ /* 0x000fe40000004100 */
[C---:B-1----:R-:W-:Y:S01]  /*7c70*/  FMUL R4, R24.reuse, R4 ;  /* 0x0000000418047220 */ /* 0x042fe20000400000 */
[C---:B------:R-:W-:Y:S01]  /*7c80*/  FMUL R5, R24.reuse, R5 ;  /* 0x0000000518057220 */ /* 0x040fe20000400000 */
[C---:B------:R-:W-:Y:S01]  /*7c90*/  FMUL R6, R24.reuse, R6 ;  /* 0x0000000618067220 */ /* 0x040fe20000400000 */
[----:B------:R-:W-:Y:S01]  /*7ca0*/  FMUL R7, R24, R7 ;  /* 0x0000000718077220 */ /* 0x000fe20000400000 */
[----:B------:R-:W-:Y:S01]  /*7cb0*/  SYNCS.ARRIVE.TRANS64.RED.A1T0 RZ, [UR4], RZ ;  /* 0x000000ffffff79a7 */ /* 0x000fe20008100404 */
[C---:B------:R-:W-:Y:S01]  /*7cc0*/  FFMA R4, R26.reuse, R20, R4 ;  /* 0x000000141a047223 */ /* 0x040fe20000000004 */
[C---:B------:R-:W-:Y:S01]  /*7cd0*/  FFMA R5, R26.reuse, R21, R5 ;  /* 0x000000151a057223 */ /* 0x040fe20000000005 */
[C---:B------:R-:W-:Y:S01]  /*7ce0*/  FFMA R6, R26.reuse, R25, R6 ;  /* 0x000000191a067223 */ /* 0x040fe20000000006 */
[----:B------:R-:W-:Y:S01]  /*7cf0*/  FFMA R7, R26, R27, R7 ;  /* 0x0000001b1a077223 */ /* 0x000fe20000000007 */
[C---:B------:R-:W-:Y:S01]  /*7d00*/  FMUL R8, R24.reuse, R8 ;  /* 0x0000000818087220 */ /* 0x040fe20000400000 */
[C---:B------:R-:W-:Y:S01]  /*7d10*/  FMUL R9, R24.reuse, R9 ;  /* 0x0000000918097220 */ /* 0x040fe20000400000 */
[----:B------:R-:W-:Y:S01]  /*7d20*/  F2FP.F16.F32.PACK_AB R4, R5, R4 ;  /* 0x000000040504723e */ /* 0x000fe200000000ff */
[----:B------:R-:W-:Y:S01]  /*7d30*/  FMUL R10, R24, R10 ;  /* 0x0000000a180a7220 */ /* 0x000fe20000400000 */
[----:B------:R-:W-:Y:S01]  /*7d40*/  F2FP.F16.F32.PACK_AB R5, R7, R6 ;  /* 0x000000060705723e */ /* 0x000fe200000000ff */
[C---:B------:R-:W-:Y:S01]  /*7d50*/  FFMA R8, R26.reuse, R28, R8 ;  /* 0x0000001c1a087223 */ /* 0x040fe20000000008 */
[----:B------:R-:W-:Y:S01]  /*7d60*/  FFMA R9, R26, R29, R9 ;  /* 0x0000001d1a097223 */ /* 0x000fe20000000009 */
[C---:B------:R-:W-:Y:S01]  /*7d70*/  FMUL R11, R24.reuse, R11 ;  /* 0x0000000b180b7220 */ /* 0x040fe20000400000 */
[C---:B------:R-:W-:Y:S01]  /*7d80*/  FMUL R0, R24.reuse, R12 ;  /* 0x0000000c18007220 */ /* 0x040fe20000400000 */
[----:B------:R-:W-:Y:S01]  /*7d90*/  FMUL R2, R24, R13 ;  /* 0x0000000d18027220 */ /* 0x000fe20000400000 */
[----:B------:R-:W-:Y:S01]  /*7da0*/  FFMA R10, R26, R30, R10 ;  /* 0x0000001e1a0a7223 */ /* 0x000fe2000000000a */
[----:B------:R-:W-:Y:S01]  /*7db0*/  FMUL R3, R24, R14 ;  /* 0x0000000e18037220 */ /* 0x000fe20000400000 */
[----:B------:R-:W-:Y:S01]  /*7dc0*/  F2FP.F16.F32.PACK_AB R6, R9, R8 ;  /* 0x000000080906723e */ /* 0x000fe200000000ff */
[----:B------:R-:W-:Y:S01]  /*7dd0*/  FFMA R11, R26, R31, R11 ;  /* 0x0000001f1a0b7223 */ /* 0x000fe2000000000b */
[C---:B------:R-:W-:Y:S01]  /*7de0*/  FMUL R15, R24.reuse, R15 ;  /* 0x0000000f180f7220 */ /* 0x040fe20000400000 */
[----:B------:R-:W-:Y:S01]  /*7df0*/  FMUL R12, R24, R16 ;  /* 0x00000010180c7220 */ /* 0x000fe20000400000 */
[----:B------:R-:W-:Y:S01]  /*7e00*/  FFMA R0, R26, R32, R0 ;  /* 0x000000201a007223 */ /* 0x000fe20000000000 */
[----:B------:R-:W-:Y:S01]  /*7e10*/  MOV R8, UR45 ;  /* 0x0000002d00087c02 */ /* 0x000fe20008000f00 */
[----:B------:R-:W-:Y:S01]  /*7e20*/  FMUL R13, R24, R17 ;  /* 0x00000011180d7220 */ /* 0x000fe20000400000 */
[----:B------:R-:W-:Y:S01]  /*7e30*/  FFMA R2, R26, R33, R2 ;  /* 0x000000211a027223 */ /* 0x000fe20000000002 */
[----:B------:R-:W-:Y:S01]  /*7e40*/  FMUL R14, R24, R18 ;  /* 0x00000012180e7220 */ /* 0x000fe20000400000 */
[C---:B------:R-:W-:Y:S01]  /*7e50*/  FFMA R3, R26.reuse, R34, R3 ;  /* 0x000000221a037223 */ /* 0x040fe20000000003 */
[----:B------:R-:W-:Y:S01]  /*7e60*/  FFMA R15, R26, R35, R15 ;  /* 0x000000231a0f7223 */ /* 0x000fe2000000000f */
[----:B------:R-:W-:Y:S01]  /*7e70*/  FMUL R19, R24, R19 ;  /* 0x0000001318137220 */ /* 0x000fe20000400000 */
[----:B------:R-:W-:Y:S01]  /*7e80*/  FFMA R12, R26, R36, R12 ;  /* 0x000000241a0c7223 */ /* 0x000fe2000000000c */
        /* <DEDUP_REMOVED lines=22> */
[----:B------:R-:W-:Y:S02]  /*7ff0*/  ULEA UR5, UR45, UR44, 0xc ;  /* 0x0000002c2d057291 */ /* 0x000fe4000f8e60ff */
[----:B------:R-:W-:Y:S02]  /*8000*/  UIADD3 UR9, UPT, UPT, UR49, 0x20, URZ ;  /* 0x0000002031097890 */ /* 0x000fe4000fffe0ff */
[----:B------:R-:W-:Y:S01]  /*8010*/  UIADD3 UR8, UPT, UPT, UR5, 0x400, URZ ;  /* 0x0000040005087890 */ /* 0x000fe2000fffe0ff */
[----:B------:R-:W-:Y:S01]  /*8020*/  UMOV UR10, UR50 ;  /* 0x00000032000a7c82 */ /* 0x000fe20008000000 */
[----:B------:R-:W-:Y:S01]  /*8030*/  UMOV UR11, UR36 ;  /* 0x00000024000b7c82 */ /* 0x000fe20008000000 */
[----:B--2---:R-:W-:Y:S04]  /*8040*/  UIADD3 UR4, UP0, UPT, UR6, 0x680, URZ ;  /* 0x0000068006047890 */ /* 0x004fe8000ff1e0ff */
[----:B------:R-:W-:Y:S09]  /*8050*/  UIADD3.X UR5, UPT, UPT, URZ, UR7, URZ, UP0, !UPT ;  /* 0x00000007ff057290 */ /* 0x000ff200087fe4ff */
[----:B------:R2:W-:Y:S02]  /*8060*/  UTMASTG.3D [UR8], [UR4] ;  /* 0x00000008040073b5 */ /* 0x0005e40008010000 */
[----:B--2---:R0:W-:Y:S02]  /*8070*/  UTMACMDFLUSH ;  /* 0x00000000000079b7 */ /* 0x0041e40000000000 */
.L_x_136:
[----:B------:R-:W-:Y:S05]  /*8080*/  BSYNC.RECONVERGENT B0 ;  /* 0x0000000000007941 */ /* 0x000fea0003800200 */
.L_x_135:
[----:B------:R-:W-:Y:S01]  /*8090*/  UIADD3 UR4, UPT, UPT, UR45, 0x1, URZ ;  /* 0x000000012d047890 */ /* 0x000fe2000fffe0ff */
[----:B------:R-:W-:Y:S03]  /*80a0*/  BSSY.RECONVERGENT B0, `(.L_x_137) ;  /* 0x0000008000007945 */ /* 0x000fe60003800200 */
[----:B------:R-:W-:Y:S04]  /*80b0*/  UISETP.NE.AND UP0, UPT, UR4, 0x3, UPT ;  /* 0x000000030400788c */ /* 0x000fe8000bf05270 */
[----:B------:R-:W-:Y:S02]  /*80c0*/  UISETP.EQ.XOR UP1, UPT, UR47, 0x3, !UP0 ;  /* 0x000000032f00788c */ /* 0x000fe4000c722a70 */
[----:B------:R-:W-:Y:S02]  /*80d0*/  USEL UR46, UR4, URZ, UP0 ;  /* 0x000000ff042e7287 */ /* 0x000fe40008000000 */
[----:B------:R-:W-:Y:S04]  /*80e0*/  USEL UR5, URZ, 0x1, !UP1 ;  /* 0x00000001ff057887 */ /* 0x000fe8000c800000 */
[----:B------:R-:W-:Y:S01]  /*80f0*/  ULOP3.LUT UR55, UR55, UR5, URZ, 0x3c, !UPT ;  /* 0x0000000537377292 */ /* 0x000fe2000f8e3cff */
[----:B------:R-:W-:Y:S11]  /*8100*/  @P0 BRA `(.L_x_138) ;  /* 0x0000000000040947 */ /* 0x000ff60003800000 */
[----:B------:R-:W-:Y:S04]  /*8110*/  DEPBAR.LE SB0, 0x1 ;  /* 0x000080400000791a */ /* 0x000fe80000000000 */
.L_x_138:
[----:B------:R-:W-:Y:S05]  /*8120*/  BSYNC.RECONVERGENT B0 ;  /* 0x0000000000007941 */ /* 0x000fea0003800200 */
.L_x_137:
[----:B------:R-:W-:Y:S01]  /*8130*/  BAR.SYNC.DEFER_BLOCKING 0x1, 0x80 ;  /* 0x0042000000007b1d */ /* 0x000fe20000010000 */
[----:B------:R-:W-:Y:S01]  /*8140*/  UISETP.NE.AND UP0, UPT, UR53, -0x2, UPT ;  /* 0xfffffffe3500788c */ /* 0x000fe2000bf05270 */
[----:B------:R-:W-:Y:S08]  /*8150*/  IADD3 R22, PT, PT, R22, 0x1, RZ ;  /* 0x0000000116167810 */ /* 0x000ff00007ffe0ff */
[----:B------:R-:W-:Y:S05]  /*8160*/  BRA.U !UP0, `(.L_x_139) ;  /* 0x0000000108287547 */ /* 0x000fea000b800000 */
[----:B------:R-:W-:Y:S01]  /*8170*/  ISETP.NE.AND P0, PT, R61, RZ, PT ;  /* 0x000000ff3d00720c */ /* 0x000fe20003f05270 */
[----:B------:R-:W-:Y:S01]  /*8180*/  IMAD.U32 R2, RZ, RZ, UR52 ;  /* 0x00000034ff027e24 */ /* 0x000fe2000f8e00ff */
[----:B------:R-:W-:Y:S01]  /*8190*/  UIADD3 UR4, UPT, UPT, UR52, 0x1, URZ ;  /* 0x0000000134047890 */ /* 0x000fe2000fffe0ff */
[----:B------:R-:W-:Y:S03]  /*81a0*/  IMAD.U32 R0, RZ, RZ, UR54 ;  /* 0x00000036ff007e24 */ /* 0x000fe6000f8e00ff */
[----:B------:R-:W-:Y:S04]  /*81b0*/  UISETP.NE.AND UP0, UPT, UR4, 0x3, UPT ;  /* 0x000000030400788c */ /* 0x000fe8000bf05270 */
[----:B------:R-:W-:Y:S03]  /*81c0*/  USEL UR52, UR4, URZ, UP0 ;  /* 0x000000ff04347287 */ /* 0x000fe60008000000 */
[----:B------:R-:W-:Y:S05]  /*81d0*/  @P0 LEA R2, R2, UR44, 0x3 ;  /* 0x0000002c02020c11 */ /* 0x000fea000f8e18ff */
[----:B------:R-:W-:Y:S05]  /*81e0*/  @P0 VIADD R2, R2, 0x1b8 ;  /* 0x000001b802020836 */ /* 0x000fea0000000000 */
[----:B------:R-:W-:Y:S04]  /*81f0*/  @P0 PRMT R0, R0, 0x654, R2 ;  /* 0x0000065400000816 */ /* 0x000fe80000000002 */
[----:B------:R2:W-:Y:S03]  /*8200*/  @P0 SYNCS.ARRIVE.TRANS64.RED.A1T0 RZ, [R0+URZ], RZ ;  /* 0x000000ff00ff09a7 */ /* 0x0005e600081004ff */
.L_x_139:
[----:B------:R-:W-:Y:S01]  /*8210*/  R2UR UR6, R60 ;  /* 0x000000003c0672ca */ /* 0x000fe200000e0000 */
[----:B------:R-:W-:Y:S01]  /*8220*/  UIADD3 UR53, UPT, UPT, UR53, 0x2, URZ ;  /* 0x0000000235357890 */ /* 0x000fe2000fffe0ff */
[----:B------:R-:W-:Y:S02]  /*8230*/  R2UR UR5, R47 ;  /* 0x000000002f0572ca */ /* 0x000fe400000e0000 */
[----:B------:R-:W-:Y:S02]  /*8240*/  R2UR UR4, R48 ;  /* 0x00000000300472ca */ /* 0x000fe400000e0000 */
[----:B------:R-:W-:Y:S02]  /*8250*/  R2UR UR36, R58 ;  /* 0x000000003a2472ca */ /* 0x000fe400000e0000 */
[----:B------:R-:W-:Y:S02]  /*8260*/  ISETP.NE.AND P0, PT, R51, 0x2, PT ;  /* 0x000000023300780c */ /* 0x000fe40003f05270 */
[----:B------:R-:W-:Y:S02]  /*8270*/  ISETP.NE.AND P1, PT, R22, 0x4, PT ;  /* 0x000000041600780c */ /* 0x000fe40003f25270 */
[----:B------:R-:W-:Y:S01]  /*8280*/  SEL R2, RZ, 0x1, P0 ;  /* 0x00000001ff027807 */ /* 0x000fe20000000000 */
[----:B------:R-:W-:Y:S01]  /*8290*/  UISETP.NE.AND UP0, UPT, UR6, URZ, UPT ;  /* 0x000000ff0600728c */ /* 0x000fe2000bf05270 */
[----:B--2---:R-:W-:Y:S01]  /*82a0*/  SEL R0, RZ, 0x1, P1 ;  /* 0x00000001ff007807 */ /* 0x004fe20000800000 */
[----:B------:R-:W-:Y:S01]  /*82b0*/  UIADD3 UR30, UPT, UPT, UR37, UR5, URZ ;  /* 0x00000005251e7290 */ /* 0x000fe2000fffe0ff */
[----:B------:R-:W-:Y:S01]  /*82c0*/  LOP3.LUT R52, R52, R2, RZ, 0x3c, !PT ;  /* 0x0000000234347212 */ /* 0x000fe200078e3cff */
[----:B------:R-:W-:Y:S01]  /*82d0*/  UIADD3 UR26, UPT, UPT, UR38, UR4, URZ ;  /* 0x00000004261a7290 */ /* 0x000fe2000fffe0ff */
[----:B------:R-:W-:Y:S02]  /*82e0*/  LOP3.LUT R53, R53, R0, RZ, 0x3c, !PT ;  /* 0x0000000035357212 */ /* 0x000fe400078e3cff */
[----:B------:R-:W-:Y:S02]  /*82f0*/  SEL R51, R51, RZ, P0 ;  /* 0x000000ff33337207 */ /* 0x000fe40000000000 */
[----:B------:R-:W-:Y:S01]  /*8300*/  SEL R22, R22, RZ, P1 ;  /* 0x000000ff16167207 */ /* 0x000fe20000800000 */
[----:B------:R-:W-:Y:S06]  /*8310*/  BRA.U UP0, `(.L_x_140) ;  /* 0xffffffdd005c7547 */ /* 0x000fec000b83ffff */
[----:B------:R-:W-:-:S13]  /*8320*/  R2UR UR4, R49 ;  /* 0x00000000310472ca */ /* 0x000fda00000e0000 */
[----:B------:R-:W-:-:S09]  /*8330*/  UISETP.NE.AND UP0, UPT, UR4, URZ, UPT ;  /* 0x000000ff0400728c */ /* 0x000fd2000bf05270 */
[----:B------:R-:W-:Y:S05]  /*8340*/  BRA.U !UP0, `(.L_x_141) ;  /* 0x0000000108487547 */ /* 0x000fea000b800000 */
[----:B------:R-:W2:Y:S02]  /*8350*/  LDCU.64 UR4, c[0x0][0x890] ;  /* 0x00011200ff0477ac */ /* 0x000ea40008000a00 */
[----:B--2---:R-:W-:-:S04]  /*8360*/  UISETP.NE.U32.AND UP0, UPT, UR4, URZ, UPT ;  /* 0x000000ff0400728c */ /* 0x004fc8000bf05070 */
[----:B------:R-:W-:-:S09]  /*8370*/  UISETP.NE.AND.EX UP0, UPT, UR5, URZ, UPT, UP0 ;  /* 0x000000ff0500728c */ /* 0x000fd2000bf05300 */
[----:B------:R-:W-:Y:S05]  /*8380*/  BRA.U UP0, `(.L_x_142) ;  /* 0x00000001000c7547 */ /* 0x000fea000b800000 */
[----:B------:R-:W-:-:S13]  /*8390*/  FSETP.NEU.AND P0, PT, R26, RZ, PT ;  /* 0x000000ff1a00720b */ /* 0x000fda0003f0d000 */
[----:B------:R-:W-:Y:S05]  /*83a0*/  @!P0 EXIT ;  /* 0x000000000000894d */ /* 0x000fea0003800000 */
[----:B------:R-:W-:Y:S05]  /*83b0*/  BRA `(.L_x_141) ;  /* 0x00000000002c7947 */ /* 0x000fea0003800000 */
.L_x_142:
[----:B------:R-:W-:Y:S01]  /*83c0*/  ISETP.NE.AND P0, PT, R50, RZ, PT ;  /* 0x000000ff3200720c */ /* 0x000fe20003f05270 */
[----:B------:R-:W-:-:S12]  /*83d0*/  BSSY.RECONVERGENT B0, `(.L_x_141) ;  /* 0x0000009000007945 */ /* 0x000fd80003800200 */
[----:B------:R-:W-:Y:S05]  /*83e0*/  @P0 BRA `(.L_x_143) ;  /* 0x0000000000140947 */ /* 0x000fea0003800000 */
[----:B------:R-:W2:Y:S02]  /*83f0*/  LDCU.64 UR4, c[0x0][0x888] ;  /* 0x00011100ff0477ac */ /* 0x000ea40008000a00 */
[----:B--2---:R-:W-:-:S04]  /*8400*/  ISETP.NE.U32.AND P0, PT, RZ, UR4, PT ;  /* 0x00000004ff007c0c */ /* 0x004fc8000bf05070 */
[----:B------:R-:W-:-:S13]  /*8410*/  ISETP.NE.AND.EX P0, PT, RZ, UR5, PT, P0 ;  /* 0x00000005ff007c0c */ /* 0x000fda000bf05300 */
[----:B------:R-:W-:Y:S05]  /*8420*/  @!P0 EXIT ;  /* 0x000000000000894d */ /* 0x000fea0003800000 */
[----:B------:R-:W-:Y:S05]  /*8430*/  BRA `(.L_x_144) ;  /* 0x0000000000087947 */ /* 0x000fea0003800000 */
.L_x_143:
[----:B------:R-:W-:-:S13]  /*8440*/  FSETP.NEU.AND P0, PT, R26, RZ, PT ;  /* 0x000000ff1a00720b */ /* 0x000fda0003f0d000 */
[----:B------:R-:W-:Y:S05]  /*8450*/  @!P0 EXIT ;  /* 0x000000000000894d */ /* 0x000fea0003800000 */
.L_x_144:
[----:B------:R-:W-:Y:S05]  /*8460*/  BSYNC.RECONVERGENT B0 ;  /* 0x0000000000007941 */ /* 0x000fea0003800200 */
.L_x_141:
[----:B------:R-:W-:Y:S01]  /*8470*/  ULEA UR4, UR52, UR44, 0x3 ;  /* 0x0000002c34047291 */ /* 0x000fe2000f8e18ff */
[----:B------:R-:W-:-:S04]  /*8480*/  DEPBAR.LE SB0, 0x0 ;  /* 0x000080000000791a */ /* 0x000fc80000000000 */
[----:B------:R-:W-:-:S04]  /*8490*/  UIADD3 UR4, UPT, UPT, UR4, 0x1b8, URZ ;  /* 0x000001b804047890 */ /* 0x000fc8000fffe0ff */
[----:B------:R-:W-:-:S09]  /*84a0*/  UPRMT UR4, UR54, 0x654, UR4 ;  /* 0x0000065436047896 */ /* 0x000fd20008000004 */
[----:B------:R-:W-:Y:S01]  /*84b0*/  SYNCS.ARRIVE.TRANS64.RED.A1T0 RZ, [UR4], RZ ;  /* 0x000000ffffff79a7 */ /* 0x000fe20008100404 */
[----:B------:R-:W-:Y:S05]  /*84c0*/  EXIT ;  /* 0x000000000000794d */ /* 0x000fea0003800000 */
.L_x_25:
[----:B--2---:R2:W3:Y:S02]  /*84d0*/  SYNCS.PHASECHK.TRANS64.TRYWAIT P0, [R0+URZ+0x250], R2 ;  /* 0x00025002000075a7 */ /* 0x0044e400080011ff */
[----:B---3--:R-:W-:Y:S05]  /*84e0*/  @!P0 NANOSLEEP.SYNCS 0x989680 ;  /* 0x009896800000895d */ /* 0x008fea0003900000 */
[----:B------:R-:W3:Y:S02]  /*84f0*/  @!P0 SYNCS.PHASECHK.TRANS64 P0, [R0+URZ+0x250], R2 ;  /* 0x00025002000085a7 */ /* 0x000ee400080010ff */
[----:B---3--:R-:W-:Y:S05]  /*8500*/  @!P0 BRA `(.L_x_25) ;  /* 0xfffffffc00f08947 */ /* 0x008fea000383ffff */
[----:B------:R-:W-:Y:S05]  /*8510*/  BRA `(.L_x_145) ;  /* 0xffffff9400f47947 */ /* 0x000fea000383ffff */
.L_x_28:
[----:B-1----:R-:W-:-:S07]  /*8520*/  MOV R0, UR33 ;  /* 0x0000002100007c02 */ /* 0x002fce0008000f00 */
.L_x_146:
[----:B-1----:R1:W2:Y:S02]  /*8530*/  SYNCS.PHASECHK.TRANS64.TRYWAIT P0, [R0+URZ+0xd0], R3 ;  /* 0x0000d003000075a7 */ /* 0x0022a400080011ff */
[----:B--2---:R-:W-:Y:S05]  /*8540*/  @!P0 NANOSLEEP.SYNCS 0x989680 ;  /* 0x009896800000895d */ /* 0x004fea0003900000 */
[----:B------:R-:W2:Y:S02]  /*8550*/  @!P0 SYNCS.PHASECHK.TRANS64 P0, [R0+URZ+0xd0], R3 ;  /* 0x0000d003000085a7 */ /* 0x000ea400080010ff */
[----:B--2---:R-:W-:Y:S05]  /*8560*/  @!P0 BRA `(.L_x_146) ;  /* 0xfffffffc00f08947 */ /* 0x004fea000383ffff */
[----:B------:R-:W-:Y:S05]  /*8570*/  BRA `(.L_x_27) ;  /* 0xffffff98003c7947 */ /* 0x000fea000383ffff */
.L_x_35:
[----:B-1----:R-:W-:-:S07]  /*8580*/  MOV R0, UR17 ;  /* 0x0000001100007c02 */ /* 0x002fce0008000f00 */
.L_x_147:
[----:B-1----:R1:W2:Y:S02]  /*8590*/  SYNCS.PHASECHK.TRANS64.TRYWAIT P0, [R0+URZ+0xd0], R3 ;  /* 0x0000d003000075a7 */ /* 0x0022a400080011ff */
[----:B--2---:R-:W-:Y:S05]  /*85a0*/  @!P0 NANOSLEEP.SYNCS 0x989680 ;  /* 0x009896800000895d */ /* 0x004fea0003900000 */
[----:B------:R-:W2:Y:S02]  /*85b0*/  @!P0 SYNCS.PHASECHK.TRANS64 P0, [R0+URZ+0xd0], R3 ;  /* 0x0000d003000085a7 */ /* 0x000ea400080010ff */
[----:B--2---:R-:W-:Y:S05]  /*85c0*/  @!P0 BRA `(.L_x_147) ;  /* 0xfffffffc00f08947 */ /* 0x004fea000383ffff */
[----:B------:R-:W-:Y:S05]  /*85d0*/  BRA `(.L_x_34) ;  /* 0xffffff9800f87947 */ /* 0x000fea000383ffff */
.L_x_40:
[----:B-1----:R1:W2:Y:S02]  /*85e0*/  SYNCS.PHASECHK.TRANS64.TRYWAIT P0, [R3+URZ+0x1e0], R0 ;  /* 0x0001e000030075a7 */ /* 0x0022a400080011ff */
[----:B--2---:R-:W-:Y:S05]  /*85f0*/  @!P0 NANOSLEEP.SYNCS 0x989680 ;  /* 0x009896800000895d */ /* 0x004fea0003900000 */
[----:B------:R-:W2:Y:S02]  /*8600*/  @!P0 SYNCS.PHASECHK.TRANS64 P0, [R3+URZ+0x1e0], R0 ;  /* 0x0001e000030085a7 */ /* 0x000ea400080010ff */
[----:B--2---:R-:W-:Y:S05]  /*8610*/  @!P0 BRA `(.L_x_40) ;  /* 0xfffffffc00f08947 */ /* 0x004fea000383ffff */
[----:B------:R-:W-:Y:S05]  /*8620*/  BRA `(.L_x_148) ;  /* 0xffffff9c009c7947 */ /* 0x000fea000383ffff */
.L_x_44:
[----:B------:R-:W-:-:S07]  /*8630*/  MOV R0, UR4 ;  /* 0x0000000400007c02 */ /* 0x000fce0008000f00 */
.L_x_149:
[----:B-1----:R1:W2:Y:S02]  /*8640*/  SYNCS.PHASECHK.TRANS64.TRYWAIT P0, [R0+URZ], R2 ;  /* 0x00000002000075a7 */ /* 0x0022a400080011ff */
[----:B--2---:R-:W-:Y:S05]  /*8650*/  @!P0 NANOSLEEP.SYNCS 0x989680 ;  /* 0x009896800000895d */ /* 0x004fea0003900000 */
[----:B------:R-:W2:Y:S02]  /*8660*/  @!P0 SYNCS.PHASECHK.TRANS64 P0, [R0+URZ], R2 ;  /* 0x00000002000085a7 */ /* 0x000ea400080010ff */
[----:B--2---:R-:W-:Y:S05]  /*8670*/  @!P0 BRA `(.L_x_149) ;  /* 0xfffffffc00f08947 */ /* 0x004fea000383ffff */
[----:B------:R-:W-:Y:S05]  /*8680*/  BRA `(.L_x_150) ;  /* 0xffffffa400487947 */ /* 0x000fea000383ffff */
.L_x_45:
[----:B------:R-:W-:-:S07]  /*8690*/  MOV R0, UR5 ;  /* 0x0000000500007c02 */ /* 0x000fce0008000f00 */
.L_x_151:
[----:B-1----:R1:W2:Y:S02]  /*86a0*/  SYNCS.PHASECHK.TRANS64.TRYWAIT P0, [R0+URZ], R3 ;  /* 0x00000003000075a7 */ /* 0x0022a400080011ff */
[----:B--2---:R-:W-:Y:S05]  /*86b0*/  @!P0 NANOSLEEP.SYNCS 0x989680 ;  /* 0x009896800000895d */ /* 0x004fea0003900000 */
[----:B------:R-:W2:Y:S02]  /*86c0*/  @!P0 SYNCS.PHASECHK.TRANS64 P0, [R0+URZ], R3 ;  /* 0x00000003000085a7 */ /* 0x000ea400080010ff */
[----:B--2---:R-:W-:Y:S05]  /*86d0*/  @!P0 BRA `(.L_x_151) ;  /* 0xfffffffc00f08947 */ /* 0x004fea000383ffff */
[----:B------:R-:W-:Y:S05]  /*86e0*/  BRA `(.L_x_152) ;  /* 0xffffffa400547947 */ /* 0x000fea000383ffff */
.L_x_46:
[----:B------:R-:W-:-:S07]  /*86f0*/  MOV R0, UR5 ;  /* 0x0000000500007c02 */ /* 0x000fce0008000f00 */
.L_x_153:
[----:B-1----:R1:W2:Y:S02]  /*8700*/  SYNCS.PHASECHK.TRANS64.TRYWAIT P0, [R0+URZ], R3 ;  /* 0x00000003000075a7 */ /* 0x0022a400080011ff */
[----:B--2---:R-:W-:Y:S05]  /*8710*/  @!P0 NANOSLEEP.SYNCS 0x989680 ;  /* 0x009896800000895d */ /* 0x004fea0003900000 */
[----:B------:R-:W2:Y:S02]  /*8720*/  @!P0 SYNCS.PHASECHK.TRANS64 P0, [R0+URZ], R3 ;  /* 0x00000003000085a7 */ /* 0x000ea400080010ff */
[----:B--2---:R-:W-:Y:S05]  /*8730*/  @!P0 BRA `(.L_x_153) ;  /* 0xfffffffc00f08947 */ /* 0x004fea000383ffff */
[----:B------:R-:W-:Y:S05]  /*8740*/  BRA `(.L_x_154) ;  /* 0xffffffa400607947 */ /* 0x000fea000383ffff */
.L_x_47:
[----:B------:R-:W-:-:S07]  /*8750*/  MOV R0, UR5 ;  /* 0x0000000500007c02 */ /* 0x000fce0008000f00 */
.L_x_155:
[----:B-1----:R1:W2:Y:S02]  /*8760*/  SYNCS.PHASECHK.TRANS64.TRYWAIT P0, [R0+URZ], R3 ;  /* 0x00000003000075a7 */ /* 0x0022a400080011ff */
[----:B--2---:R-:W-:Y:S05]  /*8770*/  @!P0 NANOSLEEP.SYNCS 0x989680 ;  /* 0x009896800000895d */ /* 0x004fea0003900000 */
[----:B------:R-:W2:Y:S02]  /*8780*/  @!P0 SYNCS.PHASECHK.TRANS64 P0, [R0+URZ], R3 ;  /* 0x00000003000085a7 */ /* 0x000ea400080010ff */
[----:B--2---:R-:W-:Y:S05]  /*8790*/  @!P0 BRA `(.L_x_155) ;  /* 0xfffffffc00f08947 */ /* 0x004fea000383ffff */
[----:B------:R-:W-:Y:S05]  /*87a0*/  BRA `(.L_x_156) ;  /* 0xffffffa4006c7947 */ /* 0x000fea000383ffff */
.L_x_48:
[----:B------:R-:W-:-:S07]  /*87b0*/  MOV R0, UR5 ;  /* 0x0000000500007c02 */ /* 0x000fce0008000f00 */
.L_x_157:
[----:B-1----:R1:W2:Y:S02]  /*87c0*/  SYNCS.PHASECHK.TRANS64.TRYWAIT P0, [R0+URZ], R3 ;  /* 0x00000003000075a7 */ /* 0x0022a400080011ff */
[----:B--2---:R-:W-:Y:S05]  /*87d0*/  @!P0 NANOSLEEP.SYNCS 0x989680 ;  /* 0x009896800000895d */ /* 0x004fea0003900000 */
[----:B------:R-:W2:Y:S02]  /*87e0*/  @!P0 SYNCS.PHASECHK.TRANS64 P0, [R0+URZ], R3 ;  /* 0x00000003000085a7 */ /* 0x000ea400080010ff */
[----:B--2---:R-:W-:Y:S05]  /*87f0*/  @!P0 BRA `(.L_x_157) ;  /* 0xfffffffc00f08947 */ /* 0x004fea000383ffff */
[----:B------:R-:W-:Y:S05]  /*8800*/  BRA `(.L_x_158) ;  /* 0xffffffa400787947 */ /* 0x000fea000383ffff */
.L_x_49:
[----:B------:R-:W-:-:S07]  /*8810*/  MOV R0, UR5 ;  /* 0x0000000500007c02 */ /* 0x000fce0008000f00 */
.L_x_159:
[----:B-1----:R1:W2:Y:S02]  /*8820*/  SYNCS.PHASECHK.TRANS64.TRYWAIT P0, [R0+URZ], R3 ;  /* 0x00000003000075a7 */ /* 0x0022a400080011ff */
[----:B--2---:R-:W-:Y:S05]  /*8830*/  @!P0 NANOSLEEP.SYNCS 0x989680 ;  /* 0x009896800000895d */ /* 0x004fea0003900000 */
[----:B------:R-:W2:Y:S02]  /*8840*/  @!P0 SYNCS.PHASECHK.TRANS64 P0, [R0+URZ], R3 ;  /* 0x00000003000085a7 */ /* 0x000ea400080010ff */
[----:B--2---:R-:W-:Y:S05]  /*8850*/  @!P0 BRA `(.L_x_159) ;  /* 0xfffffffc00f08947 */ /* 0x004fea000383ffff */
[----:B------:R-:W-:Y:S05]  /*8860*/  BRA `(.L_x_160) ;  /* 0xffffffa400847947 */ /* 0x000fea000383ffff */
.L_x_50:
[----:B------:R-:W-:-:S07]  /*8870*/  MOV R0, UR5 ;  /* 0x0000000500007c02 */ /* 0x000fce0008000f00 */
.L_x_161:
[----:B-1----:R1:W2:Y:S02]  /*8880*/  SYNCS.PHASECHK.TRANS64.TRYWAIT P0, [R0+URZ], R3 ;  /* 0x00000003000075a7 */ /* 0x0022a400080011ff */
[----:B--2---:R-:W-:Y:S05]  /*8890*/  @!P0 NANOSLEEP.SYNCS 0x989680 ;  /* 0x009896800000895d */ /* 0x004fea0003900000 */
[----:B------:R-:W2:Y:S02]  /*88a0*/  @!P0 SYNCS.PHASECHK.TRANS64 P0, [R0+URZ], R3 ;  /* 0x00000003000085a7 */ /* 0x000ea400080010ff */
[----:B--2---:R-:W-:Y:S05]  /*88b0*/  @!P0 BRA `(.L_x_161) ;  /* 0xfffffffc00f08947 */ /* 0x004fea000383ffff */
[----:B------:R-:W-:Y:S05]  /*88c0*/  BRA `(.L_x_162) ;  /* 0xffffffa400907947 */ /* 0x000fea000383ffff */
.L_x_51:
[----:B------:R-:W-:-:S07]  /*88d0*/  MOV R0, UR5 ;  /* 0x0000000500007c02 */ /* 0x000fce0008000f00 */
.L_x_163:
[----:B-1----:R1:W2:Y:S02]  /*88e0*/  SYNCS.PHASECHK.TRANS64.TRYWAIT P0, [R0+URZ], R3 ;  /* 0x00000003000075a7 */ /* 0x0022a400080011ff */
[----:B--2---:R-:W-:Y:S05]  /*88f0*/  @!P0 NANOSLEEP.SYNCS 0x989680 ;  /* 0x009896800000895d */ /* 0x004fea0003900000 */
[----:B------:R-:W2:Y:S02]  /*8900*/  @!P0 SYNCS.PHASECHK.TRANS64 P0, [R0+URZ], R3 ;  /* 0x00000003000085a7 */ /* 0x000ea400080010ff */
[----:B--2---:R-:W-:Y:S05]  /*8910*/  @!P0 BRA `(.L_x_163) ;  /* 0xfffffffc00f08947 */ /* 0x004fea000383ffff */
[----:B------:R-:W-:Y:S05]  /*8920*/  BRA `(.L_x_164) ;  /* 0xffffffa4009c7947 */ /* 0x000fea000383ffff */
.L_x_52:
[----:B------:R-:W-:-:S07]  /*8930*/  MOV R0, UR5 ;  /* 0x0000000500007c02 */ /* 0x000fce0008000f00 */
.L_x_165:
[----:B-1----:R1:W2:Y:S02]  /*8940*/  SYNCS.PHASECHK.TRANS64.TRYWAIT P0, [R0+URZ], R3 ;  /* 0x00000003000075a7 */ /* 0x0022a400080011ff */
[----:B--2---:R-:W-:Y:S05]  /*8950*/  @!P0 NANOSLEEP.SYNCS 0x989680 ;  /* 0x009896800000895d */ /* 0x004fea0003900000 */
[----:B------:R-:W2:Y:S02]  /*8960*/  @!P0 SYNCS.PHASECHK.TRANS64 P0, [R0+URZ], R3 ;  /* 0x00000003000085a7 */ /* 0x000ea400080010ff */
[----:B--2---:R-:W-:Y:S05]  /*8970*/  @!P0 BRA `(.L_x_165) ;  /* 0xfffffffc00f08947 */ /* 0x004fea000383ffff */
[----:B------:R-:W-:Y:S05]  /*8980*/  BRA `(.L_x_166) ;  /* 0xffffffa400a87947 */ /* 0x000fea000383ffff */
.L_x_53:
[----:B------:R-:W-:-:S07]  /*8990*/  MOV R0, UR5 ;  /* 0x0000000500007c02 */ /* 0x000fce0008000f00 */
.L_x_167:
[----:B-1----:R1:W2:Y:S02]  /*89a0*/  SYNCS.PHASECHK.TRANS64.TRYWAIT P0, [R0+URZ], R3 ;  /* 0x00000003000075a7 */ /* 0x0022a400080011ff */
[----:B--2---:R-:W-:Y:S05]  /*89b0*/  @!P0 NANOSLEEP.SYNCS 0x989680 ;  /* 0x009896800000895d */ /* 0x004fea0003900000 */
[----:B------:R-:W2:Y:S02]  /*89c0*/  @!P0 SYNCS.PHASECHK.TRANS64 P0, [R0+URZ], R3 ;  /* 0x00000003000085a7 */ /* 0x000ea400080010ff */
[----:B--2---:R-:W-:Y:S05]  /*89d0*/  @!P0 BRA `(.L_x_167) ;  /* 0xfffffffc00f08947 */ /* 0x004fea000383ffff */
[----:B------:R-:W-:Y:S05]  /*89e0*/  BRA `(.L_x_168) ;  /* 0xffffffa400b47947 */ /* 0x000fea000383ffff */
.L_x_54:
[----:B------:R-:W-:-:S07]  /*89f0*/  MOV R0, UR5 ;  /* 0x0000000500007c02 */ /* 0x000fce0008000f00 */
.L_x_169:
[----:B-1----:R1:W2:Y:S02]  /*8a00*/  SYNCS.PHASECHK.TRANS64.TRYWAIT P0, [R0+URZ], R3 ;  /* 0x00000003000075a7 */ /* 0x0022a400080011ff */
[----:B--2---:R-:W-:Y:S05]  /*8a10*/  @!P0 NANOSLEEP.SYNCS 0x989680 ;  /* 0x009896800000895d */ /* 0x004fea0003900000 */
[----:B------:R-:W2:Y:S02]  /*8a20*/  @!P0 SYNCS.PHASECHK.TRANS64 P0, [R0+URZ], R3 ;  /* 0x00000003000085a7 */ /* 0x000ea400080010ff */
[----:B--2---:R-:W-:Y:S05]  /*8a30*/  @!P0 BRA `(.L_x_169) ;  /* 0xfffffffc00f08947 */ /* 0x004fea000383ffff */
[----:B------:R-:W-:Y:S05]  /*8a40*/  BRA `(.L_x_170) ;  /* 0xffffffa400c07947 */ /* 0x000fea000383ffff */
.L_x_55:
[----:B------:R-:W-:-:S07]  /*8a50*/  MOV R0, UR5 ;  /* 0x0000000500007c02 */ /* 0x000fce0008000f00 */
.L_x_171:
[----:B-1----:R1:W2:Y:S02]  /*8a60*/  SYNCS.PHASECHK.TRANS64.TRYWAIT P0, [R0+URZ], R3 ;  /* 0x00000003000075a7 */ /* 0x0022a400080011ff */
[----:B--2---:R-:W-:Y:S05]  /*8a70*/  @!P0 NANOSLEEP.SYNCS 0x989680 ;  /* 0x009896800000895d */ /* 0x004fea0003900000 */
[----:B------:R-:W2:Y:S02]  /*8a80*/  @!P0 SYNCS.PHASECHK.TRANS64 P0, [R0+URZ], R3 ;  /* 0x00000003000085a7 */ /* 0x000ea400080010ff */
[----:B--2---:R-:W-:Y:S05]  /*8a90*/  @!P0 BRA `(.L_x_171) ;  /* 0xfffffffc00f08947 */ /* 0x004fea000383ffff */
[----:B------:R-:W-:Y:S05]  /*8aa0*/  BRA `(.L_x_172) ;  /* 0xffffffa400cc7947 */ /* 0x000fea000383ffff */
.L_x_56:
[----:B------:R-:W-:-:S07]  /*8ab0*/  MOV R0, UR5 ;  /* 0x0000000500007c02 */ /* 0x000fce0008000f00 */
.L_x_173:
[----:B-1----:R1:W2:Y:S02]  /*8ac0*/  SYNCS.PHASECHK.TRANS64.TRYWAIT P0, [R0+URZ], R3 ;  /* 0x00000003000075a7 */ /* 0x0022a400080011ff */
[----:B--2---:R-:W-:Y:S05]  /*8ad0*/  @!P0 NANOSLEEP.SYNCS 0x989680 ;  /* 0x009896800000895d */ /* 0x004fea0003900000 */
[----:B------:R-:W2:Y:S02]  /*8ae0*/  @!P0 SYNCS.PHASECHK.TRANS64 P0, [R0+URZ], R3 ;  /* 0x00000003000085a7 */ /* 0x000ea400080010ff */
[----:B--2---:R-:W-:Y:S05]  /*8af0*/  @!P0 BRA `(.L_x_173) ;  /* 0xfffffffc00f08947 */ /* 0x004fea000383ffff */
[----:B------:R-:W-:Y:S05]  /*8b00*/  BRA `(.L_x_174) ;  /* 0xffffffa400d87947 */ /* 0x000fea000383ffff */
.L_x_57:
[----:B------:R-:W-:-:S07]  /*8b10*/  MOV R0, UR5 ;  /* 0x0000000500007c02 */ /* 0x000fce0008000f00 */
.L_x_175:
[----:B-1----:R1:W2:Y:S02]  /*8b20*/  SYNCS.PHASECHK.TRANS64.TRYWAIT P0, [R0+URZ], R3 ;  /* 0x00000003000075a7 */ /* 0x0022a400080011ff */
[----:B--2---:R-:W-:Y:S05]  /*8b30*/  @!P0 NANOSLEEP.SYNCS 0x989680 ;  /* 0x009896800000895d */ /* 0x004fea0003900000 */
[----:B------:R-:W2:Y:S02]  /*8b40*/  @!P0 SYNCS.PHASECHK.TRANS64 P0, [R0+URZ], R3 ;  /* 0x00000003000085a7 */ /* 0x000ea400080010ff */
[----:B--2---:R-:W-:Y:S05]  /*8b50*/  @!P0 BRA `(.L_x_175) ;  /* 0xfffffffc00f08947 */ /* 0x004fea000383ffff */
[----:B------:R-:W-:Y:S05]  /*8b60*/  BRA `(.L_x_176) ;  /* 0xffffffa400e47947 */ /* 0x000fea000383ffff */
.L_x_58:
[----:B------:R-:W-:-:S07]  /*8b70*/  MOV R0, UR5 ;  /* 0x0000000500007c02 */ /* 0x000fce0008000f00 */
.L_x_177:
[----:B-1----:R1:W2:Y:S02]  /*8b80*/  SYNCS.PHASECHK.TRANS64.TRYWAIT P0, [R0+URZ], R3 ;  /* 0x00000003000075a7 */ /* 0x0022a400080011ff */
[----:B--2---:R-:W-:Y:S05]  /*8b90*/  @!P0 NANOSLEEP.SYNCS 0x989680 ;  /* 0x009896800000895d */ /* 0x004fea0003900000 */
[----:B------:R-:W2:Y:S02]  /*8ba0*/  @!P0 SYNCS.PHASECHK.TRANS64 P0, [R0+URZ], R3 ;  /* 0x00000003000085a7 */ /* 0x000ea400080010ff */
[----:B--2---:R-:W-:Y:S05]  /*8bb0*/  @!P0 BRA `(.L_x_177) ;  /* 0xfffffffc00f08947 */ /* 0x004fea000383ffff */
[----:B------:R-:W-:Y:S05]  /*8bc0*/  BRA `(.L_x_178) ;  /* 0xffffffa400f07947 */ /* 0x000fea000383ffff */
.L_x_59:
[----:B------:R-:W-:-:S07]  /*8bd0*/  MOV R0, UR5 ;  /* 0x0000000500007c02 */ /* 0x000fce0008000f00 */
.L_x_179:
[----:B-1----:R1:W2:Y:S02]  /*8be0*/  SYNCS.PHASECHK.TRANS64.TRYWAIT P0, [R0+URZ], R3 ;  /* 0x00000003000075a7 */ /* 0x0022a400080011ff */
[----:B--2---:R-:W-:Y:S05]  /*8bf0*/  @!P0 NANOSLEEP.SYNCS 0x989680 ;  /* 0x009896800000895d */ /* 0x004fea0003900000 */
[----:B------:R-:W2:Y:S02]  /*8c00*/  @!P0 SYNCS.PHASECHK.TRANS64 P0, [R0+URZ], R3 ;  /* 0x00000003000085a7 */ /* 0x000ea400080010ff */
[----:B--2---:R-:W-:Y:S05]  /*8c10*/  @!P0 BRA `(.L_x_179) ;  /* 0xfffffffc00f08947 */ /* 0x004fea000383ffff */
[----:B------:R-:W-:Y:S05]  /*8c20*/  BRA `(.L_x_180) ;  /* 0xffffffa400fc7947 */ /* 0x000fea000383ffff */
.L_x_60:
[----:B------:R-:W-:-:S07]  /*8c30*/  MOV R0, UR5 ;  /* 0x0000000500007c02 */ /* 0x000fce0008000f00 */
.L_x_181:
[----:B-1----:R1:W2:Y:S02]  /*8c40*/  SYNCS.PHASECHK.TRANS64.TRYWAIT P0, [R0+URZ], R3 ;  /* 0x00000003000075a7 */ /* 0x0022a400080011ff */
[----:B--2---:R-:W-:Y:S05]  /*8c50*/  @!P0 NANOSLEEP.SYNCS 0x989680 ;  /* 0x009896800000895d */ /* 0x004fea0003900000 */
[----:B------:R-:W2:Y:S02]  /*8c60*/  @!P0 SYNCS.PHASECHK.TRANS64 P0, [R0+URZ], R3 ;  /* 0x00000003000085a7 */ /* 0x000ea400080010ff */
[----:B--2---:R-:W-:Y:S05]  /*8c70*/  @!P0 BRA `(.L_x_181) ;  /* 0xfffffffc00f08947 */ /* 0x004fea000383ffff */
[----:B------:R-:W-:Y:S05]  /*8c80*/  BRA `(.L_x_182) ;  /* 0xffffffa800087947 */ /* 0x000fea000383ffff */
.L_x_61:
[----:B------:R-:W-:-:S07]  /*8c90*/  MOV R0, UR5 ;  /* 0x0000000500007c02 */ /* 0x000fce0008000f00 */
.L_x_183:
[----:B-1----:R1:W2:Y:S02]  /*8ca0*/  SYNCS.PHASECHK.TRANS64.TRYWAIT P0, [R0+URZ], R3 ;  /* 0x00000003000075a7 */ /* 0x0022a400080011ff */
[----:B--2---:R-:W-:Y:S05]  /*8cb0*/  @!P0 NANOSLEEP.SYNCS 0x989680 ;  /* 0x009896800000895d */ /* 0x004fea0003900000 */
[----:B------:R-:W2:Y:S02]  /*8cc0*/  @!P0 SYNCS.PHASECHK.TRANS64 P0, [R0+URZ], R3 ;  /* 0x00000003000085a7 */ /* 0x000ea400080010ff */
[----:B--2---:R-:W-:Y:S05]  /*8cd0*/  @!P0 BRA `(.L_x_183) ;  /* 0xfffffffc00f08947 */ /* 0x004fea000383ffff */
[----:B------:R-:W-:Y:S05]  /*8ce0*/  BRA `(.L_x_184) ;  /* 0xffffffa800147947 */ /* 0x000fea000383ffff */
.L_x_62:
[----:B------:R-:W-:-:S07]  /*8cf0*/  MOV R0, UR5 ;  /* 0x0000000500007c02 */ /* 0x000fce0008000f00 */
.L_x_185:
[----:B-1----:R1:W2:Y:S02]  /*8d00*/  SYNCS.PHASECHK.TRANS64.TRYWAIT P0, [R0+URZ], R3 ;  /* 0x00000003000075a7 */ /* 0x0022a400080011ff */
[----:B--2---:R-:W-:Y:S05]  /*8d10*/  @!P0 NANOSLEEP.SYNCS 0x989680 ;  /* 0x009896800000895d */ /* 0x004fea0003900000 */
[----:B------:R-:W2:Y:S02]  /*8d20*/  @!P0 SYNCS.PHASECHK.TRANS64 P0, [R0+URZ], R3 ;  /* 0x00000003000085a7 */ /* 0x000ea400080010ff */
[----:B--2---:R-:W-:Y:S05]  /*8d30*/  @!P0 BRA `(.L_x_185) ;  /* 0xfffffffc00f08947 */ /* 0x004fea000383ffff */
[----:B------:R-:W-:Y:S05]  /*8d40*/  BRA `(.L_x_186) ;  /* 0xffffffa800207947 */ /* 0x000fea000383ffff */
.L_x_63:
[----:B------:R-:W-:-:S07]  /*8d50*/  MOV R0, UR5 ;  /* 0x0000000500007c02 */ /* 0x000fce0008000f00 */
.L_x_187:
[----:B-1----:R1:W2:Y:S02]  /*8d60*/  SYNCS.PHASECHK.TRANS64.TRYWAIT P0, [R0+URZ], R3 ;  /* 0x00000003000075a7 */ /* 0x0022a400080011ff */
[----:B--2---:R-:W-:Y:S05]  /*8d70*/  @!P0 NANOSLEEP.SYNCS 0x989680 ;  /* 0x009896800000895d */ /* 0x004fea0003900000 */
[----:B------:R-:W2:Y:S02]  /*8d80*/  @!P0 SYNCS.PHASECHK.TRANS64 P0, [R0+URZ], R3 ;  /* 0x00000003000085a7 */ /* 0x000ea400080010ff */
[----:B--2---:R-:W-:Y:S05]  /*8d90*/  @!P0 BRA `(.L_x_187) ;  /* 0xfffffffc00f08947 */ /* 0x004fea000383ffff */
[----:B------:R-:W-:Y:S05]  /*8da0*/  BRA `(.L_x_188) ;  /* 0xffffffa8002c7947 */ /* 0x000fea000383ffff */
.L_x_64:
[----:B------:R-:W-:-:S07]  /*8db0*/  MOV R0, UR5 ;  /* 0x0000000500007c02 */ /* 0x000fce0008000f00 */
.L_x_189:
[----:B-1----:R1:W2:Y:S02]  /*8dc0*/  SYNCS.PHASECHK.TRANS64.TRYWAIT P0, [R0+URZ], R3 ;  /* 0x00000003000075a7 */ /* 0x0022a400080011ff */
[----:B--2---:R-:W-:Y:S05]  /*8dd0*/  @!P0 NANOSLEEP.SYNCS 0x989680 ;  /* 0x009896800000895d */ /* 0x004fea0003900000 */
[----:B------:R-:W2:Y:S02]  /*8de0*/  @!P0 SYNCS.PHASECHK.TRANS64 P0, [R0+URZ], R3 ;  /* 0x00000003000085a7 */ /* 0x000ea400080010ff */
[----:B--2---:R-:W-:Y:S05]  /*8df0*/  @!P0 BRA `(.L_x_189) ;  /* 0xfffffffc00f08947 */ /* 0x004fea000383ffff */
[----:B------:R-:W-:Y:S05]  /*8e00*/  BRA `(.L_x_190) ;  /* 0xffffffa800387947 */ /* 0x000fea000383ffff */
.L_x_65:
[----:B------:R-:W-:-:S07]  /*8e10*/  MOV R0, UR5 ;  /* 0x0000000500007c02 */ /* 0x000fce0008000f00 */
.L_x_191:
[----:B-1----:R1:W2:Y:S02]  /*8e20*/  SYNCS.PHASECHK.TRANS64.TRYWAIT P0, [R0+URZ], R3 ;  /* 0x00000003000075a7 */ /* 0x0022a400080011ff */
[----:B--2---:R-:W-:Y:S05]  /*8e30*/  @!P0 NANOSLEEP.SYNCS 0x989680 ;  /* 0x009896800000895d */ /* 0x004fea0003900000 */
[----:B------:R-:W2:Y:S02]  /*8e40*/  @!P0 SYNCS.PHASECHK.TRANS64 P0, [R0+URZ], R3 ;  /* 0x00000003000085a7 */ /* 0x000ea400080010ff */
[----:B--2---:R-:W-:Y:S05]  /*8e50*/  @!P0 BRA `(.L_x_191) ;  /* 0xfffffffc00f08947 */ /* 0x004fea000383ffff */
[----:B------:R-:W-:Y:S05]  /*8e60*/  BRA `(.L_x_192) ;  /* 0xffffffa800447947 */ /* 0x000fea000383ffff */
.L_x_66:
[----:B------:R-:W-:-:S07]  /*8e70*/  MOV R0, UR5 ;  /* 0x0000000500007c02 */ /* 0x000fce0008000f00 */
.L_x_193:
[----:B-1----:R1:W2:Y:S02]  /*8e80*/  SYNCS.PHASECHK.TRANS64.TRYWAIT P0, [R0+URZ], R3 ;  /* 0x00000003000075a7 */ /* 0x0022a400080011ff */
[----:B--2---:R-:W-:Y:S05]  /*8e90*/  @!P0 NANOSLEEP.SYNCS 0x989680 ;  /* 0x009896800000895d */ /* 0x004fea0003900000 */
[----:B------:R-:W2:Y:S02]  /*8ea0*/  @!P0 SYNCS.PHASECHK.TRANS64 P0, [R0+URZ], R3 ;  /* 0x00000003000085a7 */ /* 0x000ea400080010ff */
[----:B--2---:R-:W-:Y:S05]  /*8eb0*/  @!P0 BRA `(.L_x_193) ;  /* 0xfffffffc00f08947 */ /* 0x004fea000383ffff */
[----:B------:R-:W-:Y:S05]  /*8ec0*/  BRA `(.L_x_194) ;  /* 0xffffffa800507947 */ /* 0x000fea000383ffff */
.L_x_67:
[----:B------:R-:W-:-:S07]  /*8ed0*/  MOV R0, UR5 ;  /* 0x0000000500007c02 */ /* 0x000fce0008000f00 */
.L_x_195:
[----:B-1----:R1:W2:Y:S02]  /*8ee0*/  SYNCS.PHASECHK.TRANS64.TRYWAIT P0, [R0+URZ], R3 ;  /* 0x00000003000075a7 */ /* 0x0022a400080011ff */
[----:B--2---:R-:W-:Y:S05]  /*8ef0*/  @!P0 NANOSLEEP.SYNCS 0x989680 ;  /* 0x009896800000895d */ /* 0x004fea0003900000 */
[----:B------:R-:W2:Y:S02]  /*8f00*/  @!P0 SYNCS.PHASECHK.TRANS64 P0, [R0+URZ], R3 ;  /* 0x00000003000085a7 */ /* 0x000ea400080010ff */
[----:B--2---:R-:W-:Y:S05]  /*8f10*/  @!P0 BRA `(.L_x_195) ;  /* 0xfffffffc00f08947 */ /* 0x004fea000383ffff */
[----:B------:R-:W-:Y:S05]  /*8f20*/  BRA `(.L_x_196) ;  /* 0xffffffa8005c7947 */ /* 0x000fea000383ffff */
.L_x_68:
[----:B------:R-:W-:-:S07]  /*8f30*/  MOV R0, UR5 ;  /* 0x0000000500007c02 */ /* 0x000fce0008000f00 */
.L_x_197:
[----:B-1----:R1:W2:Y:S02]  /*8f40*/  SYNCS.PHASECHK.TRANS64.TRYWAIT P0, [R0+URZ], R3 ;  /* 0x00000003000075a7 */ /* 0x0022a400080011ff */
[----:B--2---:R-:W-:Y:S05]  /*8f50*/  @!P0 NANOSLEEP.SYNCS 0x989680 ;  /* 0x009896800000895d */ /* 0x004fea0003900000 */
[----:B------:R-:W2:Y:S02]  /*8f60*/  @!P0 SYNCS.PHASECHK.TRANS64 P0, [R0+URZ], R3 ;  /* 0x00000003000085a7 */ /* 0x000ea400080010ff */
[----:B--2---:R-:W-:Y:S05]  /*8f70*/  @!P0 BRA `(.L_x_197) ;  /* 0xfffffffc00f08947 */ /* 0x004fea000383ffff */
[----:B------:R-:W-:Y:S05]  /*8f80*/  BRA `(.L_x_198) ;  /* 0xffffffa800687947 */ /* 0x000fea000383ffff */
.L_x_71:
[----:B-1----:R1:W2:Y:S02]  /*8f90*/  SYNCS.PHASECHK.TRANS64.TRYWAIT P0, [R2+URZ+0x240], R4 ;  /* 0x00024004020075a7 */ /* 0x0022a400080011ff */
[----:B--2---:R-:W-:Y:S05]  /*8fa0*/  @!P0 NANOSLEEP.SYNCS 0x989680 ;  /* 0x009896800000895d */ /* 0x004fea0003900000 */
[----:B------:R-:W2:Y:S02]  /*8fb0*/  @!P0 SYNCS.PHASECHK.TRANS64 P0, [R2+URZ+0x240], R4 ;  /* 0x00024004020085a7 */ /* 0x000ea400080010ff */
[----:B--2---:R-:W-:Y:S05]  /*8fc0*/  @!P0 BRA `(.L_x_71) ;  /* 0xfffffffc00f08947 */ /* 0x004fea000383ffff */
[----:B------:R-:W-:Y:S05]  /*8fd0*/  BRA `(.L_x_199) ;  /* 0xffffffa800c47947 */ /* 0x000fea000383ffff */
.L_x_72:
[----:B------:R-:W-:-:S07]  /*8fe0*/  MOV R2, UR4 ;  /* 0x0000000400027c02 */ /* 0x000fce0008000f00 */
.L_x_200:
[----:B-1----:R1:W2:Y:S02]  /*8ff0*/  SYNCS.PHASECHK.TRANS64.TRYWAIT P0, [R2+URZ+0x1f0], R5 ;  /* 0x0001f005020075a7 */ /* 0x0022a400080011ff */
[----:B--2---:R-:W-:Y:S05]  /*9000*/  @!P0 NANOSLEEP.SYNCS 0x989680 ;  /* 0x009896800000895d */ /* 0x004fea0003900000 */
[----:B------:R-:W2:Y:S02]  /*9010*/  @!P0 SYNCS.PHASECHK.TRANS64 P0, [R2+URZ+0x1f0], R5 ;  /* 0x0001f005020085a7 */ /* 0x000ea400080010ff */
[----:B--2---:R-:W-:Y:S05]  /*9020*/  @!P0 BRA `(.L_x_200) ;  /* 0xfffffffc00f08947 */ /* 0x004fea000383ffff */
[----:B------:R-:W-:Y:S05]  /*9030*/  BRA `(.L_x_201) ;  /* 0xffffffa800d47947 */ /* 0x000fea000383ffff */
.L_x_73:
[----:B-1----:R1:W2:Y:S02]  /*9040*/  SYNCS.PHASECHK.TRANS64.TRYWAIT P1, [R2+URZ+0x1e0], R4 ;  /* 0x0001e004020075a7 */ /* 0x0022a400080211ff */
[----:B--2---:R-:W-:Y:S05]  /*9050*/  @!P1 NANOSLEEP.SYNCS 0x989680 ;  /* 0x009896800000995d */ /* 0x004fea0003900000 */
[----:B------:R-:W2:Y:S02]  /*9060*/  @!P1 SYNCS.PHASECHK.TRANS64 P1, [R2+URZ+0x1e0], R4 ;  /* 0x0001e004020095a7 */ /* 0x000ea400080210ff */
[----:B--2---:R-:W-:Y:S05]  /*9070*/  @!P1 BRA `(.L_x_73) ;  /* 0xfffffffc00f09947 */ /* 0x004fea000383ffff */
[----:B------:R-:W-:Y:S05]  /*9080*/  BRA `(.L_x_202) ;  /* 0xffffffac00047947 */ /* 0x000fea000383ffff */
.L_x_76:
[----:B------:R-:W-:-:S07]  /*9090*/  MOV R0, UR4 ;  /* 0x0000000400007c02 */ /* 0x000fce0008000f00 */
.L_x_203:
[----:B-1----:R1:W2:Y:S02]  /*90a0*/  SYNCS.PHASECHK.TRANS64.TRYWAIT P0, [R0+URZ+0x1f0], R2 ;  /* 0x0001f002000075a7 */ /* 0x0022a400080011ff */
[----:B--2---:R-:W-:Y:S05]  /*90b0*/  @!P0 NANOSLEEP.SYNCS 0x989680 ;  /* 0x009896800000895d */ /* 0x004fea0003900000 */
[----:B------:R-:W2:Y:S02]  /*90c0*/  @!P0 SYNCS.PHASECHK.TRANS64 P0, [R0+URZ+0x1f0], R2 ;  /* 0x0001f002000085a7 */ /* 0x000ea400080010ff */
[----:B--2---:R-:W-:Y:S05]  /*90d0*/  @!P0 BRA `(.L_x_203) ;  /* 0xfffffffc00f08947 */ /* 0x004fea000383ffff */
[----:B------:R-:W-:Y:S05]  /*90e0*/  BRA `(.L_x_75) ;  /* 0xffffffac00587947 */ /* 0x000fea000383ffff */
.L_x_83:
[----:B-1----:R1:W2:Y:S02]  /*90f0*/  SYNCS.PHASECHK.TRANS64.TRYWAIT P1, [R0+URZ+0x1e0], R2 ;  /* 0x0001e002000075a7 */ /* 0x0022a400080211ff */
[----:B--2---:R-:W-:Y:S05]  /*9100*/  @!P1 NANOSLEEP.SYNCS 0x989680 ;  /* 0x009896800000995d */ /* 0x004fea0003900000 */
[----:B------:R-:W2:Y:S02]  /*9110*/  @!P1 SYNCS.PHASECHK.TRANS64 P1, [R0+URZ+0x1e0], R2 ;  /* 0x0001e002000095a7 */ /* 0x000ea400080210ff */
[----:B--2---:R-:W-:Y:S05]  /*9120*/  @!P1 BRA `(.L_x_83) ;  /* 0xfffffffc00f09947 */ /* 0x004fea000383ffff */
[----:B------:R-:W-:Y:S05]  /*9130*/  BRA `(.L_x_204) ;  /* 0xffffffb000bc7947 */ /* 0x000fea000383ffff */
.L_x_84:
[----:B------:R-:W-:-:S07]  /*9140*/  MOV R2, UR23 ;  /* 0x0000001700027c02 */ /* 0x000fce0008000f00 */
.L_x_205:
[----:B-1----:R1:W2:Y:S02]  /*9150*/  SYNCS.PHASECHK.TRANS64.TRYWAIT P0, [R2+URZ+0x220], R0 ;  /* 0x00022000020075a7 */ /* 0x0022a400080011ff */
[----:B--2---:R-:W-:Y:S05]  /*9160*/  @!P0 NANOSLEEP.SYNCS 0x989680 ;  /* 0x009896800000895d */ /* 0x004fea0003900000 */
[----:B------:R-:W2:Y:S02]  /*9170*/  @!P0 SYNCS.PHASECHK.TRANS64 P0, [R2+URZ+0x220], R0 ;  /* 0x00022000020085a7 */ /* 0x000ea400080010ff */
[----:B--2---:R-:W-:Y:S05]  /*9180*/  @!P0 BRA `(.L_x_205) ;  /* 0xfffffffc00f08947 */ /* 0x004fea000383ffff */
[----:B------:R-:W-:Y:S05]  /*9190*/  BRA `(.L_x_206) ;  /* 0xffffffb4000c7947 */ /* 0x000fea000383ffff */
.L_x_87:
[----:B------:R-:W-:Y:S07]  /*91a0*/  MOV R0, UR5 ;  /* 0x0000000500007c02 */ /* 0x000fee0008000f00 */
.L_x_207:
[----:B-1----:R1:W2:Y:S02]  /*91b0*/  SYNCS.PHASECHK.TRANS64.TRYWAIT P0, [R0+URZ], R2 ;  /* 0x00000002000075a7 */ /* 0x0022a400080011ff */
[----:B--2---:R-:W-:Y:S05]  /*91c0*/  @!P0 NANOSLEEP.SYNCS 0x989680 ;  /* 0x009896800000895d */ /* 0x004fea0003900000 */
[----:B------:R-:W2:Y:S02]  /*91d0*/  @!P0 SYNCS.PHASECHK.TRANS64 P0, [R0+URZ], R2 ;  /* 0x00000002000085a7 */ /* 0x000ea400080010ff */
[----:B--2---:R-:W-:Y:S05]  /*91e0*/  @!P0 BRA `(.L_x_207) ;  /* 0xfffffffc00f08947 */ /* 0x004fea000383ffff */
[----:B------:R-:W-:Y:S05]  /*91f0*/  BRA `(.L_x_86) ;  /* 0xffffffb400287947 */ /* 0x000fea000383ffff */
.L_x_90:
[----:B------:R-:W-:-:S07]  /*9200*/  MOV R0, UR4 ;  /* 0x0000000400007c02 */ /* 0x000fce0008000f00 */
.L_x_208:
[----:B--2---:R2:W4:Y:S02]  /*9210*/  SYNCS.PHASECHK.TRANS64.TRYWAIT P0, [R0+URZ], R2 ;  /* 0x00000002000075a7 */ /* 0x00452400080011ff */
[----:B----4-:R-:W-:Y:S05]  /*9220*/  @!P0 NANOSLEEP.SYNCS 0x989680 ;  /* 0x009896800000895d */ /* 0x010fea0003900000 */
[----:B------:R-:W4:Y:S02]  /*9230*/  @!P0 SYNCS.PHASECHK.TRANS64 P0, [R0+URZ], R2 ;  /* 0x00000002000085a7 */ /* 0x000f2400080010ff */
[----:B----4-:R-:W-:Y:S05]  /*9240*/  @!P0 BRA `(.L_x_208) ;  /* 0xfffffffc00f08947 */ /* 0x010fea000383ffff */
[----:B------:R-:W-:Y:S05]  /*9250*/  BRA `(.L_x_209) ;  /* 0xffffffb400dc7947 */ /* 0x000fea000383ffff */
.L_x_91:
[----:B------:R-:W-:-:S07]  /*9260*/  MOV R0, UR5 ;  /* 0x0000000500007c02 */ /* 0x000fce0008000f00 */
.L_x_210:
[----:B-1----:R1:W2:Y:S02]  /*9270*/  SYNCS.PHASECHK.TRANS64.TRYWAIT P0, [R0+URZ], R3 ;  /* 0x00000003000075a7 */ /* 0x0022a400080011ff */
[----:B--2---:R-:W-:Y:S05]  /*9280*/  @!P0 NANOSLEEP.SYNCS 0x989680 ;  /* 0x009896800000895d */ /* 0x004fea0003900000 */
[----:B------:R-:W2:Y:S02]  /*9290*/  @!P0 SYNCS.PHASECHK.TRANS64 P0, [R0+URZ], R3 ;  /* 0x00000003000085a7 */ /* 0x000ea400080010ff */
[----:B--2---:R-:W-:Y:S05]  /*92a0*/  @!P0 BRA `(.L_x_210) ;  /* 0xfffffffc00f08947 */ /* 0x004fea000383ffff */
[----:B------:R-:W-:Y:S05]  /*92b0*/  BRA `(.L_x_211) ;  /* 0xffffffb400e87947 */ /* 0x000fea000383ffff */
.L_x_92:
[----:B------:R-:W-:-:S07]  /*92c0*/  MOV R0, UR5 ;  /* 0x0000000500007c02 */ /* 0x000fce0008000f00 */
.L_x_212:
[----:B-1----:R1:W2:Y:S02]  /*92d0*/  SYNCS.PHASECHK.TRANS64.TRYWAIT P0, [R0+URZ], R3 ;  /* 0x00000003000075a7 */ /* 0x0022a400080011ff */
[----:B--2---:R-:W-:Y:S05]  /*92e0*/  @!P0 NANOSLEEP.SYNCS 0x989680 ;  /* 0x009896800000895d */ /* 0x004fea0003900000 */
[----:B------:R-:W2:Y:S02]  /*92f0*/  @!P0 SYNCS.PHASECHK.TRANS64 P0, [R0+URZ], R3 ;  /* 0x00000003000085a7 */ /* 0x000ea400080010ff */
[----:B--2---:R-:W-:Y:S05]  /*9300*/  @!P0 BRA `(.L_x_212) ;  /* 0xfffffffc00f08947 */ /* 0x004fea000383ffff */
[----:B------:R-:W-:Y:S05]  /*9310*/  BRA `(.L_x_213) ;  /* 0xffffffb400f47947 */ /* 0x000fea000383ffff */
.L_x_93:
[----:B-1----:R-:W-:-:S07]  /*9320*/  MOV R0, UR4 ;  /* 0x0000000400007c02 */ /* 0x002fce0008000f00 */
.L_x_214:
[----:B-1----:R1:W2:Y:S02]  /*9330*/  SYNCS.PHASECHK.TRANS64.TRYWAIT P0, [R0+URZ], R2 ;  /* 0x00000002000075a7 */ /* 0x0022a400080011ff */
[----:B--2---:R-:W-:Y:S05]  /*9340*/  @!P0 NANOSLEEP.SYNCS 0x989680 ;  /* 0x009896800000895d */ /* 0x004fea0003900000 */
[----:B------:R-:W2:Y:S02]  /*9350*/  @!P0 SYNCS.PHASECHK.TRANS64 P0, [R0+URZ], R2 ;  /* 0x00000002000085a7 */ /* 0x000ea400080010ff */
[----:B--2---:R-:W-:Y:S05]  /*9360*/  @!P0 BRA `(.L_x_214) ;  /* 0xfffffffc00f08947 */ /* 0x004fea000383ffff */
[----:B------:R-:W-:Y:S05]  /*9370*/  BRA `(.L_x_215) ;  /* 0xffffffb800007947 */ /* 0x000fea000383ffff */
.L_x_98:
[----:B---3--:R3:W1:Y:S02]  /*9380*/  SYNCS.PHASECHK.TRANS64.TRYWAIT P0, [R12+URZ+0x1e0], R0 ;  /* 0x0001e0000c0075a7 */ /* 0x00866400080011ff */
[----:B-1----:R-:W-:Y:S05]  /*9390*/  @!P0 NANOSLEEP.SYNCS 0x989680 ;  /* 0x009896800000895d */ /* 0x002fea0003900000 */
[----:B------:R-:W1:Y:S02]  /*93a0*/  @!P0 SYNCS.PHASECHK.TRANS64 P0, [R12+URZ+0x1e0], R0 ;  /* 0x0001e0000c0085a7 */ /* 0x000e6400080010ff */
[----:B-1----:R-:W-:Y:S05]  /*93b0*/  @!P0 BRA `(.L_x_98) ;  /* 0xfffffffc00f08947 */ /* 0x002fea000383ffff */
[----:B------:R-:W-:Y:S05]  /*93c0*/  BRA `(.L_x_216) ;  /* 0xffffffbc00107947 */ /* 0x000fea000383ffff */
.L_x_101:
[----:B-1----:R-:W-:Y:S07]  /*93d0*/  MOV R0, UR24 ;  /* 0x0000001800007c02 */ /* 0x002fee0008000f00 */
.L_x_217:
[----:B-1----:R1:W2:Y:S02]  /*93e0*/  SYNCS.PHASECHK.TRANS64.TRYWAIT P2, [R0+URZ+0x1d8], R6 ;  /* 0x0001d806000075a7 */ /* 0x0022a400080411ff */
[----:B--2---:R-:W-:Y:S05]  /*93f0*/  @!P2 NANOSLEEP.SYNCS 0x989680 ;  /* 0x009896800000a95d */ /* 0x004fea0003900000 */
[----:B------:R-:W2:Y:S02]  /*9400*/  @!P2 SYNCS.PHASECHK.TRANS64 P2, [R0+URZ+0x1d8], R6 ;  /* 0x0001d8060000a5a7 */ /* 0x000ea400080410ff */
[----:B--2---:R-:W-:Y:S05]  /*9410*/  @!P2 BRA `(.L_x_217) ;  /* 0xfffffffc00f0a947 */ /* 0x004fea000383ffff */
[----:B------:R-:W-:Y:S05]  /*9420*/  BRA `(.L_x_100) ;  /* 0xffffffc000747947 */ /* 0x000fea000383ffff */
.L_x_104:
[----:B------:R-:W-:Y:S07]  /*9430*/  MOV R0, UR4 ;  /* 0x0000000400007c02 */ /* 0x000fee0008000f00 */
.L_x_218:
[----:B-1----:R1:W2:Y:S02]  /*9440*/  SYNCS.PHASECHK.TRANS64.TRYWAIT P0, [R0+URZ+0x1b8], R9 ;  /* 0x0001b809000075a7 */ /* 0x0022a400080011ff */
[----:B--2---:R-:W-:Y:S05]  /*9450*/  @!P0 NANOSLEEP.SYNCS 0x989680 ;  /* 0x009896800000895d */ /* 0x004fea0003900000 */
[----:B------:R-:W2:Y:S02]  /*9460*/  @!P0 SYNCS.PHASECHK.TRANS64 P0, [R0+URZ+0x1b8], R9 ;  /* 0x0001b809000085a7 */ /* 0x000ea400080010ff */
[----:B--2---:R-:W-:Y:S05]  /*9470*/  @!P0 BRA `(.L_x_218) ;  /* 0xfffffffc00f08947 */ /* 0x004fea000383ffff */
[----:B------:R-:W-:Y:S05]  /*9480*/  BRA `(.L_x_219) ;  /* 0xffffffc000d47947 */ /* 0x000fea000383ffff */
.L_x_105:
[----:B------:R-:W-:Y:S07]  /*9490*/  MOV R6, UR5 ;  /* 0x0000000500067c02 */ /* 0x000fee0008000f00 */
.L_x_220:
[----:B-1----:R1:W2:Y:S02]  /*94a0*/  SYNCS.PHASECHK.TRANS64.TRYWAIT P0, [R6+URZ+0x1b8], R0 ;  /* 0x0001b800060075a7 */ /* 0x0022a400080011ff */
[----:B--2---:R-:W-:Y:S05]  /*94b0*/  @!P0 NANOSLEEP.SYNCS 0x989680 ;  /* 0x009896800000895d */ /* 0x004fea0003900000 */
[----:B------:R-:W2:Y:S02]  /*94c0*/  @!P0 SYNCS.PHASECHK.TRANS64 P0, [R6+URZ+0x1b8], R0 ;  /* 0x0001b800060085a7 */ /* 0x000ea400080010ff */
[----:B--2---:R-:W-:Y:S05]  /*94d0*/  @!P0 BRA `(.L_x_220) ;  /* 0xfffffffc00f08947 */ /* 0x004fea000383ffff */
[----:B------:R-:W-:Y:S05]  /*94e0*/  BRA `(.L_x_221) ;  /* 0xffffffc400307947 */ /* 0x000fea000383ffff */
.L_x_107:
[----:B------:R-:W-:-:S07]  /*94f0*/  MOV R0, UR4 ;  /* 0x0000000400007c02 */ /* 0x000fce0008000f00 */
.L_x_222:
[----:B-1----:R1:W2:Y:S02]  /*9500*/  SYNCS.PHASECHK.TRANS64.TRYWAIT P0, [R0+URZ], R2 ;  /* 0x00000002000075a7 */ /* 0x0022a400080011ff */
[----:B--2---:R-:W-:Y:S05]  /*9510*/  @!P0 NANOSLEEP.SYNCS 0x989680 ;  /* 0x009896800000895d */ /* 0x004fea0003900000 */
[----:B------:R-:W2:Y:S02]  /*9520*/  @!P0 SYNCS.PHASECHK.TRANS64 P0, [R0+URZ], R2 ;  /* 0x00000002000085a7 */ /* 0x000ea400080010ff */
[----:B--2---:R-:W-:Y:S05]  /*9530*/  @!P0 BRA `(.L_x_222) ;  /* 0xfffffffc00f08947 */ /* 0x004fea000383ffff */
[----:B------:R-:W-:Y:S05]  /*9540*/  BRA `(.L_x_223) ;  /* 0xffffffc400c07947 */ /* 0x000fea000383ffff */
.L_x_108:
[----:B------:R-:W-:-:S07]  /*9550*/  MOV R0, UR5 ;  /* 0x0000000500007c02 */ /* 0x000fce0008000f00 */
.L_x_224:
[----:B-1----:R1:W2:Y:S02]  /*9560*/  SYNCS.PHASECHK.TRANS64.TRYWAIT P0, [R0+URZ], R2 ;  /* 0x00000002000075a7 */ /* 0x0022a400080011ff */
[----:B--2---:R-:W-:Y:S05]  /*9570*/  @!P0 NANOSLEEP.SYNCS 0x989680 ;  /* 0x009896800000895d */ /* 0x004fea0003900000 */
[----:B------:R-:W2:Y:S02]  /*9580*/  @!P0 SYNCS.PHASECHK.TRANS64 P0, [R0+URZ], R2 ;  /* 0x00000002000085a7 */ /* 0x000ea400080010ff */
[----:B--2---:R-:W-:Y:S05]  /*9590*/  @!P0 BRA `(.L_x_224) ;  /* 0xfffffffc00f08947 */ /* 0x004fea000383ffff */
[----:B------:R-:W-:Y:S05]  /*95a0*/  BRA `(.L_x_225) ;  /* 0xffffffc400cc7947 */ /* 0x000fea000383ffff */
.L_x_110:
[----:B-1----:R1:W2:Y:S02]  /*95b0*/  SYNCS.PHASECHK.TRANS64.TRYWAIT P0, [R0+URZ+0x1e0], R2 ;  /* 0x0001e002000075a7 */ /* 0x0022a400080011ff */
[----:B--2---:R-:W-:Y:S05]  /*95c0*/  @!P0 NANOSLEEP.SYNCS 0x989680 ;  /* 0x009896800000895d */ /* 0x004fea0003900000 */
[----:B------:R-:W2:Y:S02]  /*95d0*/  @!P0 SYNCS.PHASECHK.TRANS64 P0, [R0+URZ+0x1e0], R2 ;  /* 0x0001e002000085a7 */ /* 0x000ea400080010ff */
[----:B--2---:R-:W-:Y:S05]  /*95e0*/  @!P0 BRA `(.L_x_110) ;  /* 0xfffffffc00f08947 */ /* 0x004fea000383ffff */
[----:B------:R-:W-:Y:S05]  /*95f0*/  BRA `(.L_x_226) ;  /* 0xffffffc800b87947 */ /* 0x000fea000383ffff */
.L_x_120:
[----:B-1----:R1:W3:Y:S02]  /*9600*/  SYNCS.PHASECHK.TRANS64.TRYWAIT P1, [R2+URZ+0x1a0], R4 ;  /* 0x0001a004020075a7 */ /* 0x0022e400080211ff */
[----:B---3--:R-:W-:Y:S05]  /*9610*/  @!P1 NANOSLEEP.SYNCS 0x989680 ;  /* 0x009896800000995d */ /* 0x008fea0003900000 */
[----:B------:R-:W3:Y:S02]  /*9620*/  @!P1 SYNCS.PHASECHK.TRANS64 P1, [R2+URZ+0x1a0], R4 ;  /* 0x0001a004020095a7 */ /* 0x000ee400080210ff */
[----:B---3--:R-:W-:Y:S05]  /*9630*/  @!P1 BRA `(.L_x_120) ;  /* 0xfffffffc00f09947 */ /* 0x008fea000383ffff */
[----:B------:R-:W-:Y:S05]  /*9640*/  BRA `(.L_x_119) ;  /* 0xffffffd800287947 */ /* 0x000fea000383ffff */
.L_x_122:
[----:B-1----:R1:W2:Y:S02]  /*9650*/  SYNCS.PHASECHK.TRANS64.TRYWAIT P0, [R27+URZ+0x200], R3 ;  /* 0x000200031b0075a7 */ /* 0x0022a400080011ff */
[----:B--2---:R-:W-:Y:S05]  /*9660*/  @!P0 NANOSLEEP.SYNCS 0x989680 ;  /* 0x009896800000895d */ /* 0x004fea0003900000 */
[----:B------:R-:W2:Y:S02]  /*9670*/  @!P0 SYNCS.PHASECHK.TRANS64 P0, [R27+URZ+0x200], R3 ;  /* 0x000200031b0085a7 */ /* 0x000ea400080010ff */
[----:B--2---:R-:W-:Y:S05]  /*9680*/  @!P0 BRA `(.L_x_122) ;  /* 0xfffffffc00f08947 */ /* 0x004fea000383ffff */
[----:B------:R-:W-:Y:S05]  /*9690*/  BRA `(.L_x_121) ;  /* 0xffffffd800787947 */ /* 0x000fea000383ffff */
.L_x_133:
[----:B-1----:R1:W2:Y:S02]  /*96a0*/  SYNCS.PHASECHK.TRANS64.TRYWAIT P0, [R2+URZ+0x1a0], R63 ;  /* 0x0001a03f020075a7 */ /* 0x0022a400080011ff */
[----:B--2---:R-:W-:Y:S05]  /*96b0*/  @!P0 NANOSLEEP.SYNCS 0x989680 ;  /* 0x009896800000895d */ /* 0x004fea0003900000 */
[----:B------:R-:W2:Y:S02]  /*96c0*/  @!P0 SYNCS.PHASECHK.TRANS64 P0, [R2+URZ+0x1a0], R63 ;  /* 0x0001a03f020085a7 */ /* 0x000ea400080010ff */
[----:B--2---:R-:W-:Y:S05]  /*96d0*/  @!P0 BRA `(.L_x_133) ;  /* 0xfffffffc00f08947 */ /* 0x004fea000383ffff */
[----:B------:R-:W-:Y:S05]  /*96e0*/  BRA `(.L_x_132) ;  /* 0xffffffe0008c7947 */ /* 0x000fea000383ffff */
        .weak           $__internal_0_$__cuda_sm10x_tcgen05_guardrail_trap_col_being_dealloced_not_returned_by_alloc
        .type           $__internal_0_$__cuda_sm10x_tcgen05_guardrail_trap_col_being_dealloced_not_returned_by_alloc,@function
        .size           $__internal_0_$__cuda_sm10x_tcgen05_guardrail_trap_col_being_dealloced_not_returned_by_alloc,($__internal_1_$__cuda_sm10x_tcgen05_guardrail_trap_phase_invalid_during_alloc - $__internal_0_$__cuda_sm10x_tcgen05_guardrail_trap_col_being_dealloced_not_returned_by_alloc)
$__internal_0_$__cuda_sm10x_tcgen05_guardrail_trap_col_being_dealloced_not_returned_by_alloc:
[----:B------:R-:W-:Y:S05]  /*96f0*/  BPT.TRAP 0x1 ;  /* 0x000000040000795c */ /* 0x000fea0000300000 */
[----:B------:R-:W-:-:S04]  /*9700*/  HFMA2 R3, -RZ, RZ, 0, 0 ;  /* 0x00000000ff037431 */ /* 0x000fc800000001ff */
[----:B------:R-:W-:Y:S05]  /*9710*/  RET.REL.NODEC R2 `(_ZN7cutlass13device_kernelINS_4gemm6kernel13GemmUniversalIN4cute5tupleIJiiiiEEENS1_10collective13CollectiveMmaINS1_35MainloopSm100TmaUmmaWarpSpecializedILi26ELi2ELi4ENS5_IJNS4_1CILi1EEENSA_ILi8EEESB_EEEEENS5_IJNSA_ILi64EEESF_NSA_ILi32EEEEEENS_6half_tENS5_IJlSB_lEEESI_SJ_NS4_8TiledMMAINS4_8MMA_AtomIJNS4_20SM100_MMA_F16BF16_SSISI_SI_fLi64ELi64ELNS4_4UMMA5MajorE0ELSO_0ELNSN_7ScaleInE0ELSP_0EEEEEENS4_6LayoutINS5_IJSB_SB_SB_EEENS5_IJNSA_ILi0EEESU_SU_EEEEENS5_IJNS4_10UnderscoreESX_SX_EEEEENS4_23SM90_TMA_LOAD_MULTICASTENS4_14ComposedLayoutINS4_7SwizzleILi2ELi4ELi3EEENS4_18smem_ptr_flag_bitsILi16EEENSS_INS5_IJSC_SG_EEENS5_IJSG_SB_EEEEEEEvNS4_8identityENS4_13SM90_TMA_LOADES19_vS1A_EENS_8epilogue10collective18CollectiveEpilogueINS1D_23Sm100TmaWarpSpecializedILi3ELi2ELi16ELb1ELb0EEEJSH_NS5_IJNSS_ISF_SB_EENSS_ISG_SB_EEEEESI_SJ_SI_SJ_NS1D_6fusion15FusionCallbacksIS1H_NS1L_17LinearCombinationISI_fSI_fLNS_15FloatRoundStyleE2EEESH_S1K_JEEENS4_5SM1004TMEM4LOAD26SM100_TMEM_LOAD_16dp256b4xES1B_S19_NS4_17SM75_U32x4_LDSM_NENS4_14SM90_TMA_STOREES19_NS4_17SM90_U32x4_STSM_NENS4_39AutoVectorizingCopyWithAssumedAlignmentILi128EEEEEEvvEEEEvNT_6ParamsE) ;  /* 0xffffff6802387950 */ /* 0x000fea0003c3ffff */
        .weak           $__internal_1_$__cuda_sm10x_tcgen05_guardrail_trap_phase_invalid_during_alloc
        .type           $__internal_1_$__cuda_sm10x_tcgen05_guardrail_trap_phase_invalid_during_alloc,@function
        .size           $__internal_1_$__cuda_sm10x_tcgen05_guardrail_trap_phase_invalid_during_alloc,($__internal_2_$__cuda_sm10x_tcgen05_guardrail_trap_unallocated_columns_being_dealloced - $__internal_1_$__cuda_sm10x_tcgen05_guardrail_trap_phase_invalid_during_alloc)
$__internal_1_$__cuda_sm10x_tcgen05_guardrail_trap_phase_invalid_during_alloc:
[----:B------:R-:W-:Y:S05]  /*9720*/  BPT.TRAP 0x1 ;  /* 0x000000040000795c */ /* 0x000fea0000300000 */
[----:B------:R-:W-:-:S04]  /*9730*/  MOV R5, 0x0 ;  /* 0x0000000000057802 */ /* 0x000fc80000000f00 */
[----:B------:R-:W-:Y:S05]  /*9740*/  RET.REL.NODEC R4 `(_ZN7cutlass13device_kernelINS_4gemm6kernel13GemmUniversalIN4cute5tupleIJiiiiEEENS1_10collective13CollectiveMmaINS1_35MainloopSm100TmaUmmaWarpSpecializedILi26ELi2ELi4ENS5_IJNS4_1CILi1EEENSA_ILi8EEESB_EEEEENS5_IJNSA_ILi64EEESF_NSA_ILi32EEEEEENS_6half_tENS5_IJlSB_lEEESI_SJ_NS4_8TiledMMAINS4_8MMA_AtomIJNS4_20SM100_MMA_F16BF16_SSISI_SI_fLi64ELi64ELNS4_4UMMA5MajorE0ELSO_0ELNSN_7ScaleInE0ELSP_0EEEEEENS4_6LayoutINS5_IJSB_SB_SB_EEENS5_IJNSA_ILi0EEESU_SU_EEEEENS5_IJNS4_10UnderscoreESX_SX_EEEEENS4_23SM90_TMA_LOAD_MULTICASTENS4_14ComposedLayoutINS4_7SwizzleILi2ELi4ELi3EEENS4_18smem_ptr_flag_bitsILi16EEENSS_INS5_IJSC_SG_EEENS5_IJSG_SB_EEEEEEEvNS4_8identityENS4_13SM90_TMA_LOADES19_vS1A_EENS_8epilogue10collective18CollectiveEpilogueINS1D_23Sm100TmaWarpSpecializedILi3ELi2ELi16ELb1ELb0EEEJSH_NS5_IJNSS_ISF_SB_EENSS_ISG_SB_EEEEESI_SJ_SI_SJ_NS1D_6fusion15FusionCallbacksIS1H_NS1L_17LinearCombinationISI_fSI_fLNS_15FloatRoundStyleE2EEESH_S1K_JEEENS4_5SM1004TMEM4LOAD26SM100_TMEM_LOAD_16dp256b4xES1B_S19_NS4_17SM75_U32x4_LDSM_NENS4_14SM90_TMA_STOREES19_NS4_17SM90_U32x4_STSM_NENS4_39AutoVectorizingCopyWithAssumedAlignmentILi128EEEEEEvvEEEEvNT_6ParamsE) ;  /* 0xffffff68042c7950 */ /* 0x000fea0003c3ffff */
        .weak           $__internal_2_$__cuda_sm10x_tcgen05_guardrail_trap_unallocated_columns_being_dealloced
        .type           $__internal_2_$__cuda_sm10x_tcgen05_guardrail_trap_unallocated_columns_being_dealloced,@function
        .size           $__internal_2_$__cuda_sm10x_tcgen05_guardrail_trap_unallocated_columns_being_dealloced,(.L_x_228 - $__internal_2_$__cuda_sm10x_tcgen05_guardrail_trap_unallocated_columns_being_dealloced)
$__internal_2_$__cuda_sm10x_tcgen05_guardrail_trap_unallocated_columns_being_dealloced:
[----:B------:R-:W-:Y:S05]  /*9750*/  BPT.TRAP 0x1 ;  /* 0x000000040000795c */ /* 0x000fea0000300000 */
[----:B------:R-:W-:-:S04]  /*9760*/  HFMA2 R3, -RZ, RZ, 0, 0 ;  /* 0x00000000ff037431 */ /* 0x000fc800000001ff */
[----:B------:R-:W-:Y:S05]  /*9770*/  RET.REL.NODEC R2 `(_ZN7cutlass13device_kernelINS_4gemm6kernel13GemmUniversalIN4cute5tupleIJiiiiEEENS1_10collective13CollectiveMmaINS1_35MainloopSm100TmaUmmaWarpSpecializedILi26ELi2ELi4ENS5_IJNS4_1CILi1EEENSA_ILi8EEESB_EEEEENS5_IJNSA_ILi64EEESF_NSA_ILi32EEEEEENS_6half_tENS5_IJlSB_lEEESI_SJ_NS4_8TiledMMAINS4_8MMA_AtomIJNS4_20SM100_MMA_F16BF16_SSISI_SI_fLi64ELi64ELNS4_4UMMA5MajorE0ELSO_0ELNSN_7ScaleInE0ELSP_0EEEEEENS4_6LayoutINS5_IJSB_SB_SB_EEENS5_IJNSA_ILi0EEESU_SU_EEEEENS5_IJNS4_10UnderscoreESX_SX_EEEEENS4_23SM90_TMA_LOAD_MULTICASTENS4_14ComposedLayoutINS4_7SwizzleILi2ELi4ELi3EEENS4_18smem_ptr_flag_bitsILi16EEENSS_INS5_IJSC_SG_EEENS5_IJSG_SB_EEEEEEEvNS4_8identityENS4_13SM90_TMA_LOADES19_vS1A_EENS_8epilogue10collective18CollectiveEpilogueINS1D_23Sm100TmaWarpSpecializedILi3ELi2ELi16ELb1ELb0EEEJSH_NS5_IJNSS_ISF_SB_EENSS_ISG_SB_EEEEESI_SJ_SI_SJ_NS1D_6fusion15FusionCallbacksIS1H_NS1L_17LinearCombinationISI_fSI_fLNS_15FloatRoundStyleE2EEESH_S1K_JEEENS4_5SM1004TMEM4LOAD26SM100_TMEM_LOAD_16dp256b4xES1B_S19_NS4_17SM75_U32x4_LDSM_NENS4_14SM90_TMA_STOREES19_NS4_17SM90_U32x4_STSM_NENS4_39AutoVectorizingCopyWithAssumedAlignmentILi128EEEEEEvvEEEEvNT_6ParamsE) ;  /* 0xffffff6802207950 */ /* 0x000fea0003c3ffff */
.L_x_227:
[----:B------:R-:W-:-:S00]  /*9780*/  BRA `(.L_x_227) ;  /* 0xfffffffc00fc7947 */ /* 0x000fc0000383ffff */
[----:B------:R-:W-:-:S00]  /*9790*/  NOP ;  /* 0x0000000000007918 */ /* 0x000fc00000000000 */
        /* <DEDUP_REMOVED lines=14> */
.L_x_228:


//--------------------- .nv.global.init           --------------------------
	.section	.nv.global.init,"aw",@progbits
.nv.global.init:
	.type		$str$27,@object
	.size		$str$27,($str$28 - $str$27)
$str$27:
        /*0000*/ 	.byte	0x28, 0x61, 0x64, 0x64, 0x72, 0x65, 0x73, 0x73, 0x20, 0x26, 0x20, 0x6d, 0x61, 0x73, 0x6b, 0x29
        /*0010*/ 	.byte	0x20, 0x3d, 0x3d, 0x20, 0x30, 0x00
	.type		$str$28,@object
	.size		$str$28,($str$26 - $str$28)
$str$28:
        /*0016*/ 	.byte	0x2f, 0x74, 0x6d, 0x70, 0x2f, 0x63, 0x75, 0x74, 0x6c, 0x61, 0x73, 0x73, 0x5f, 0x73, 0x77, 0x65
        /*0026*/ 	.byte	0x65, 0x70, 0x5f, 0x73, 0x72, 0x63, 0x2f, 0x69, 0x6e, 0x63, 0x6c, 0x75, 0x64, 0x65, 0x2f, 0x63
        /*0036*/ 	.byte	0x75, 0x74, 0x65, 0x2f, 0x70, 0x6f, 0x69, 0x6e, 0x74, 0x65, 0x72, 0x5f, 0x66, 0x6c, 0x61, 0x67
        /*0046*/ 	.byte	0x67, 0x65, 0x64, 0x2e, 0x68, 0x70, 0x70, 0x00
	.type		$str$26,@object
	.size		$str$26,($str$25 - $str$26)
$str$26:
        /*004e*/ 	.byte	0x2f, 0x74, 0x6d, 0x70, 0x2f, 0x63, 0x75, 0x74, 0x6c, 0x61, 0x73, 0x73, 0x5f, 0x73, 0x77, 0x65
        /*005e*/ 	.byte	0x65, 0x70, 0x5f, 0x73, 0x72, 0x63, 0x2f, 0x69, 0x6e, 0x63, 0x6c, 0x75, 0x64, 0x65, 0x2f, 0x63
        /*006e*/ 	.byte	0x75, 0x74, 0x65, 0x2f, 0x61, 0x74, 0x6f, 0x6d, 0x2f, 0x63, 0x6f, 0x70, 0x79, 0x5f, 0x74, 0x72
        /*007e*/ 	.byte	0x61, 0x69, 0x74, 0x73, 0x5f, 0x73, 0x6d, 0x31, 0x30, 0x30, 0x2e, 0x68, 0x70, 0x70, 0x00
	.type		$str$25,@object
	.size		$str$25,(__unnamed_1 - $str$25)
$str$25:
        /*008d*/ 	.byte	0x28, 0x28, 0x75, 0x69, 0x6e, 0x74, 0x33, 0x32, 0x5f, 0x74, 0x28, 0x74, 0x68, 0x72, 0x65, 0x61
        /*009d*/ 	.byte	0x64, 0x49, 0x64, 0x78, 0x2e, 0x78, 0x29, 0x20, 0x2f, 0x20, 0x33, 0x32, 0x29, 0x20, 0x25, 0x20
        /*00ad*/ 	.byte	0x34, 0x29, 0x20, 0x3d, 0x3d, 0x20, 0x28, 0x28, 0x28, 0x74, 0x6d, 0x65, 0x6d, 0x5f, 0x61, 0x64
        /*00bd*/ 	.byte	0x64, 0x72, 0x20, 0x3e, 0x3e, 0x20, 0x31, 0x36, 0x29, 0x20, 0x2f, 0x20, 0x33, 0x32, 0x29, 0x20
        /*00cd*/ 	.byte	0x25, 0x20, 0x34, 0x29, 0x00
	.type		__unnamed_1,@object
	.size		__unnamed_1,(__unnamed_2 - __unnamed_1)
__unnamed_1:
        /*00d2*/ 	.byte	0x61, 0x75, 0x74, 0x6f, 0x20, 0x63, 0x75, 0x74, 0x65, 0x3a, 0x3a, 0x61, 0x73, 0x5f, 0x70, 0x6f
        /* <DEDUP_REMOVED lines=24> */
        /*0262*/ 	.byte	0x3e, 0x3e, 0x3e, 0x5d, 0x00
	.type		__unnamed_2,@object
	.size		__unnamed_2,(.L_2 - __unnamed_2)
__unnamed_2:
        /* <DEDUP_REMOVED lines=46> */
.L_2:


//--------------------- .nv.shared._ZN7cutlass13device_kernelINS_4gemm6kernel13GemmUniversalIN4cute5tupleIJiiiiEEENS1_10collective13CollectiveMmaINS1_35MainloopSm100TmaUmmaWarpSpecializedILi26ELi2ELi4ENS5_IJNS4_1CILi1EEENSA_ILi8EEESB_EEEEENS5_IJNSA_ILi64EEESF_NSA_ILi32EEEEEENS_6half_tENS5_IJlSB_lEEESI_SJ_NS4_8TiledMMAINS4_8MMA_AtomIJNS4_20SM100_MMA_F16BF16_SSISI_SI_fLi64ELi64ELNS4_4UMMA5MajorE0ELSO_0ELNSN_7ScaleInE0ELSP_0EEEEEENS4_6LayoutINS5_IJSB_SB_SB_EEENS5_IJNSA_ILi0EEESU_SU_EEEEENS5_IJNS4_10UnderscoreESX_SX_EEEEENS4_23SM90_TMA_LOAD_MULTICASTENS4_14ComposedLayoutINS4_7SwizzleILi2ELi4ELi3EEENS4_18smem_ptr_flag_bitsILi16EEENSS_INS5_IJSC_SG_EEENS5_IJSG_SB_EEEEEEEvNS4_8identityENS4_13SM90_TMA_LOADES19_vS1A_EENS_8epilogue10collective18CollectiveEpilogueINS1D_23Sm100TmaWarpSpecializedILi3ELi2ELi16ELb1ELb0EEEJSH_NS5_IJNSS_ISF_SB_EENSS_ISG_SB_EEEEESI_SJ_SI_SJ_NS1D_6fusion15FusionCallbacksIS1H_NS1L_17LinearCombinationISI_fSI_fLNS_15FloatRoundStyleE2EEESH_S1K_JEEENS4_5SM1004TMEM4LOAD26SM100_TMEM_LOAD_16dp256b4xES1B_S19_NS4_17SM75_U32x4_LDSM_NENS4_14SM90_TMA_STOREES19_NS4_17SM90_U32x4_STSM_NENS4_39AutoVectorizingCopyWithAssumedAlignmentILi128EEEEEEvvEEEEvNT_6ParamsE --------------------------
	.section	.nv.shared._ZN7cutlass13device_kernelINS_4gemm6kernel13GemmUniversalIN4cute5tupleIJiiiiEEENS1_10collective13CollectiveMmaINS1_35MainloopSm100TmaUmmaWarpSpecializedILi26ELi2ELi4ENS5_IJNS4_1CILi1EEENSA_ILi8EEESB_EEEEENS5_IJNSA_ILi64EEESF_NSA_ILi32EEEEEENS_6half_tENS5_IJlSB_lEEESI_SJ_NS4_8TiledMMAINS4_8MMA_AtomIJNS4_20SM100_MMA_F16BF16_SSISI_SI_fLi64ELi64ELNS4_4UMMA5MajorE0ELSO_0ELNSN_7ScaleInE0ELSP_0EEEEEENS4_6LayoutINS5_IJSB_SB_SB_EEENS5_IJNSA_ILi0EEESU_SU_EEEEENS5_IJNS4_10UnderscoreESX_SX_EEEEENS4_23SM90_TMA_LOAD_MULTICASTENS4_14ComposedLayoutINS4_7SwizzleILi2ELi4ELi3EEENS4_18smem_ptr_flag_bitsILi16EEENSS_INS5_IJSC_SG_EEENS5_IJSG_SB_EEEEEEEvNS4_8identityENS4_13SM90_TMA_LOADES19_vS1A_EENS_8epilogue10collective18CollectiveEpilogueINS1D_23Sm100TmaWarpSpecializedILi3ELi2ELi16ELb1ELb0EEEJSH_NS5_IJNSS_ISF_SB_EENSS_ISG_SB_EEEEESI_SJ_SI_SJ_NS1D_6fusion15FusionCallbacksIS1H_NS1L_17LinearCombinationISI_fSI_fLNS_15FloatRoundStyleE2EEESH_S1K_JEEENS4_5SM1004TMEM4LOAD26SM100_TMEM_LOAD_16dp256b4xES1B_S19_NS4_17SM75_U32x4_LDSM_NENS4_14SM90_TMA_STOREES19_NS4_17SM90_U32x4_STSM_NENS4_39AutoVectorizingCopyWithAssumedAlignmentILi128EEEEEEvvEEEEvNT_6ParamsE,"aw",@nobits
	.sectionflags	@""
	.align	16
	.zero		1024


//--------------------- .nv.shared.reserved.0     --------------------------
	.section	.nv.shared.reserved.0,"aw",@nobits
	.weak		__nv_reservedSMEM_offset_0_alias
	.size		__nv_reservedSMEM_offset_0_alias, 0, 64
	.other		__nv_reservedSMEM_offset_0_alias,@"STO_CUDA_RESERVED_SHARED STV_DEFAULT"
__nv_reservedSMEM_offset_0_alias:
	.zero		0
.nv.shared.reserved.0:
	.zero		64
	.weak		__nv_reservedSMEM_tcgen05_partition
	.type		__nv_reservedSMEM_tcgen05_partition,@object
	.size		__nv_reservedSMEM_tcgen05_partition,(.L_0 - __nv_reservedSMEM_tcgen05_partition)
__nv_reservedSMEM_tcgen05_partition:
	.zero		32
.L_0:


//--------------------- .nv.global                --------------------------
	.section	.nv.global,"aw",@nobits
.nv.global:
	.type		_ZN40_INTERNAL_9e0febb1_4_k_cu_f4b75545_264594cute1_E,@object
	.size		_ZN40_INTERNAL_9e0febb1_4_k_cu_f4b75545_264594cute1_E,(_ZN40_INTERNAL_9e0febb1_4_k_cu_f4b75545_264594cuda3std3__45__cpo6cbeginE - _ZN40_INTERNAL_9e0febb1_4_k_cu_f4b75545_264594cute1_E)
_ZN40_INTERNAL_9e0febb1_4_k_cu_f4b75545_264594cute1_E:
	.zero		1
	.type		_ZN40_INTERNAL_9e0febb1_4_k_cu_f4b75545_264594cuda3std3__45__cpo6cbeginE,@object
	.size		_ZN40_INTERNAL_9e0febb1_4_k_cu_f4b75545_264594cuda3std3__45__cpo6cbeginE,(_ZN40_INTERNAL_9e0febb1_4_k_cu_f4b75545_264594cuda3std3__48in_placeE - _ZN40_INTERNAL_9e0febb1_4_k_cu_f4b75545_264594cuda3std3__45__cpo6cbeginE)
_ZN40_INTERNAL_9e0febb1_4_k_cu_f4b75545_264594cuda3std3__45__cpo6cbeginE:
	.zero		1
	.type		_ZN40_INTERNAL_9e0febb1_4_k_cu_f4b75545_264594cuda3std3__48in_placeE,@object
	.size		_ZN40_INTERNAL_9e0febb1_4_k_cu_f4b75545_264594cuda3std3__48in_placeE,(_ZN40_INTERNAL_9e0febb1_4_k_cu_f4b75545_264594cuda3std6ranges3__45__cpo9iter_moveE - _ZN40_INTERNAL_9e0febb1_4_k_cu_f4b75545_264594cuda3std3__48in_placeE)
_ZN40_INTERNAL_9e0febb1_4_k_cu_f4b75545_264594cuda3std3__48in_placeE:
	.zero		1
	.type		_ZN40_INTERNAL_9e0febb1_4_k_cu_f4b75545_264594cuda3std6ranges3__45__cpo9iter_moveE,@object
	.size		_ZN40_INTERNAL_9e0febb1_4_k_cu_f4b75545_264594cuda3std6ranges3__45__cpo9iter_moveE,(_ZN40_INTERNAL_9e0febb1_4_k_cu_f4b75545_264594cuda3std3__45__cpo5beginE - _ZN40_INTERNAL_9e0febb1_4_k_cu_f4b75545_264594cuda3std6ranges3__45__cpo9iter_moveE)
_ZN40_INTERNAL_9e0febb1_4_k_cu_f4b75545_264594cuda3std6ranges3__45__cpo9iter_moveE:
	.zero		1
	.type		_ZN40_INTERNAL_9e0febb1_4_k_cu_f4b75545_264594cuda3std3__45__cpo5beginE,@object
	.size		_ZN40_INTERNAL_9e0febb1_4_k_cu_f4b75545_264594cuda3std3__45__cpo5beginE,(_ZN40_INTERNAL_9e0febb1_4_k_cu_f4b75545_264594cuda3std3__442_GLOBAL__N__9e0febb1_4_k_cu_f4b75545_264596ignoreE - _ZN40_INTERNAL_9e0febb1_4_k_cu_f4b75545_264594cuda3std3__45__cpo5beginE)
_ZN40_INTERNAL_9e0febb1_4_k_cu_f4b75545_264594cuda3std3__45__cpo5beginE:
	.zero		1
	.type		_ZN40_INTERNAL_9e0febb1_4_k_cu_f4b75545_264594cuda3std3__442_GLOBAL__N__9e0febb1_4_k_cu_f4b75545_264596ignoreE,@object
	.size		_ZN40_INTERNAL_9e0febb1_4_k_cu_f4b75545_264594cuda3std3__442_GLOBAL__N__9e0febb1_4_k_cu_f4b75545_264596ignoreE,(_ZN40_INTERNAL_9e0febb1_4_k_cu_f4b75545_264594cute7productE - _ZN40_INTERNAL_9e0febb1_4_k_cu_f4b75545_264594cuda3std3__442_GLOBAL__N__9e0febb1_4_k_cu_f4b75545_264596ignoreE)
_ZN40_INTERNAL_9e0febb1_4_k_cu_f4b75545_264594cuda3std3__442_GLOBAL__N__9e0febb1_4_k_cu_f4b75545_264596ignoreE:
	.zero		1
	.type		_ZN40_INTERNAL_9e0febb1_4_k_cu_f4b75545_264594cute7productE,@object
	.size		_ZN40_INTERNAL_9e0febb1_4_k_cu_f4b75545_264594cute7productE,(_ZN40_INTERNAL_9e0febb1_4_k_cu_f4b75545_264594cuda3std3__45__cpo3endE - _ZN40_INTERNAL_9e0febb1_4_k_cu_f4b75545_264594cute7productE)
_ZN40_INTERNAL_9e0febb1_4_k_cu_f4b75545_264594cute7productE:
	.zero		1
	.type		_ZN40_INTERNAL_9e0febb1_4_k_cu_f4b75545_264594cuda3std3__45__cpo3endE,@object
	.size		_ZN40_INTERNAL_9e0febb1_4_k_cu_f4b75545_264594cuda3std3__45__cpo3endE,(_ZN40_INTERNAL_9e0febb1_4_k_cu_f4b75545_264594cuda3std3__419piecewise_constructE - _ZN40_INTERNAL_9e0febb1_4_k_cu_f4b75545_264594cuda3std3__45__cpo3endE)
_ZN40_INTERNAL_9e0febb1_4_k_cu_f4b75545_264594cuda3std3__45__cpo3endE:
	.zero		1
	.type		_ZN40_INTERNAL_9e0febb1_4_k_cu_f4b75545_264594cuda3std3__419piecewise_constructE,@object
	.size		_ZN40_INTERNAL_9e0febb1_4_k_cu_f4b75545_264594cuda3std3__419piecewise_constructE,(_ZN40_INTERNAL_9e0febb1_4_k_cu_f4b75545_264594cuda3std3__45__cpo4cendE - _ZN40_INTERNAL_9e0febb1_4_k_cu_f4b75545_264594cuda3std3__419piecewise_constructE)
_ZN40_INTERNAL_9e0febb1_4_k_cu_f4b75545_264594cuda3std3__419piecewise_constructE:
	.zero		1
	.type		_ZN40_INTERNAL_9e0febb1_4_k_cu_f4b75545_264594cuda3std3__45__cpo4cendE,@object
	.size		_ZN40_INTERNAL_9e0febb1_4_k_cu_f4b75545_264594cuda3std3__45__cpo4cendE,(_ZN40_INTERNAL_9e0febb1_4_k_cu_f4b75545_264594cuda3std6ranges3__45__cpo4swapE - _ZN40_INTERNAL_9e0febb1_4_k_cu_f4b75545_264594cuda3std3__45__cpo4cendE)
_ZN40_INTERNAL_9e0febb1_4_k_cu_f4b75545_264594cuda3std3__45__cpo4cendE:
	.zero		1
	.type		_ZN40_INTERNAL_9e0febb1_4_k_cu_f4b75545_264594cuda3std6ranges3__45__cpo4swapE,@object
	.size		_ZN40_INTERNAL_9e0febb1_4_k_cu_f4b75545_264594cuda3std6ranges3__45__cpo4swapE,(.L_10 - _ZN40_INTERNAL_9e0febb1_4_k_cu_f4b75545_264594cuda3std6ranges3__45__cpo4swapE)
_ZN40_INTERNAL_9e0febb1_4_k_cu_f4b75545_264594cuda3std6ranges3__45__cpo4swapE:
	.zero		1
.L_10:


//--------------------- .nv.constant0._ZN7cutlass13device_kernelINS_4gemm6kernel13GemmUniversalIN4cute5tupleIJiiiiEEENS1_10collective13CollectiveMmaINS1_35MainloopSm100TmaUmmaWarpSpecializedILi26ELi2ELi4ENS5_IJNS4_1CILi1EEENSA_ILi8EEESB_EEEEENS5_IJNSA_ILi64EEESF_NSA_ILi32EEEEEENS_6half_tENS5_IJlSB_lEEESI_SJ_NS4_8TiledMMAINS4_8MMA_AtomIJNS4_20SM100_MMA_F16BF16_SSISI_SI_fLi64ELi64ELNS4_4UMMA5MajorE0ELSO_0ELNSN_7ScaleInE0ELSP_0EEEEEENS4_6LayoutINS5_IJSB_SB_SB_EEENS5_IJNSA_ILi0EEESU_SU_EEEEENS5_IJNS4_10UnderscoreESX_SX_EEEEENS4_23SM90_TMA_LOAD_MULTICASTENS4_14ComposedLayoutINS4_7SwizzleILi2ELi4ELi3EEENS4_18smem_ptr_flag_bitsILi16EEENSS_INS5_IJSC_SG_EEENS5_IJSG_SB_EEEEEEEvNS4_8identityENS4_13SM90_TMA_LOADES19_vS1A_EENS_8epilogue10collective18CollectiveEpilogueINS1D_23Sm100TmaWarpSpecializedILi3ELi2ELi16ELb1ELb0EEEJSH_NS5_IJNSS_ISF_SB_EENSS_ISG_SB_EEEEESI_SJ_SI_SJ_NS1D_6fusion15FusionCallbacksIS1H_NS1L_17LinearCombinationISI_fSI_fLNS_15FloatRoundStyleE2EEESH_S1K_JEEENS4_5SM1004TMEM4LOAD26SM100_TMEM_LOAD_16dp256b4xES1B_S19_NS4_17SM75_U32x4_LDSM_NENS4_14SM90_TMA_STOREES19_NS4_17SM90_U32x4_STSM_NENS4_39AutoVectorizingCopyWithAssumedAlignmentILi128EEEEEEvvEEEEvNT_6ParamsE --------------------------
	.section	.nv.constant0._ZN7cutlass13device_kernelINS_4gemm6kernel13GemmUniversalIN4cute5tupleIJiiiiEEENS1_10collective13CollectiveMmaINS1_35MainloopSm100TmaUmmaWarpSpecializedILi26ELi2ELi4ENS5_IJNS4_1CILi1EEENSA_ILi8EEESB_EEEEENS5_IJNSA_ILi64EEESF_NSA_ILi32EEEEEENS_6half_tENS5_IJlSB_lEEESI_SJ_NS4_8TiledMMAINS4_8MMA_AtomIJNS4_20SM100_MMA_F16BF16_SSISI_SI_fLi64ELi64ELNS4_4UMMA5MajorE0ELSO_0ELNSN_7ScaleInE0ELSP_0EEEEEENS4_6LayoutINS5_IJSB_SB_SB_EEENS5_IJNSA_ILi0EEESU_SU_EEEEENS5_IJNS4_10UnderscoreESX_SX_EEEEENS4_23SM90_TMA_LOAD_MULTICASTENS4_14ComposedLayoutINS4_7SwizzleILi2ELi4ELi3EEENS4_18smem_ptr_flag_bitsILi16EEENSS_INS5_IJSC_SG_EEENS5_IJSG_SB_EEEEEEEvNS4_8identityENS4_13SM90_TMA_LOADES19_vS1A_EENS_8epilogue10collective18CollectiveEpilogueINS1D_23Sm100TmaWarpSpecializedILi3ELi2ELi16ELb1ELb0EEEJSH_NS5_IJNSS_ISF_SB_EENSS_ISG_SB_EEEEESI_SJ_SI_SJ_NS1D_6fusion15FusionCallbacksIS1H_NS1L_17LinearCombinationISI_fSI_fLNS_15FloatRoundStyleE2EEESH_S1K_JEEENS4_5SM1004TMEM4LOAD26SM100_TMEM_LOAD_16dp256b4xES1B_S19_NS4_17SM75_U32x4_LDSM_NENS4_14SM90_TMA_STOREES19_NS4_17SM90_U32x4_STSM_NENS4_39AutoVectorizingCopyWithAssumedAlignmentILi128EEEEEEvvEEEEvNT_6ParamsE,"a",@progbits
	.sectionflags	@""
	.align	4
.nv.constant0._ZN7cutlass13device_kernelINS_4gemm6kernel13GemmUniversalIN4cute5tupleIJiiiiEEENS1_10collective13CollectiveMmaINS1_35MainloopSm100TmaUmmaWarpSpecializedILi26ELi2ELi4ENS5_IJNS4_1CILi1EEENSA_ILi8EEESB_EEEEENS5_IJNSA_ILi64EEESF_NSA_ILi32EEEEEENS_6half_tENS5_IJlSB_lEEESI_SJ_NS4_8TiledMMAINS4_8MMA_AtomIJNS4_20SM100_MMA_F16BF16_SSISI_SI_fLi64ELi64ELNS4_4UMMA5MajorE0ELSO_0ELNSN_7ScaleInE0ELSP_0EEEEEENS4_6LayoutINS5_IJSB_SB_SB_EEENS5_IJNSA_ILi0EEESU_SU_EEEEENS5_IJNS4_10UnderscoreESX_SX_EEEEENS4_23SM90_TMA_LOAD_MULTICASTENS4_14ComposedLayoutINS4_7SwizzleILi2ELi4ELi3EEENS4_18smem_ptr_flag_bitsILi16EEENSS_INS5_IJSC_SG_EEENS5_IJSG_SB_EEEEEEEvNS4_8identityENS4_13SM90_TMA_LOADES19_vS1A_EENS_8epilogue10collective18CollectiveEpilogueINS1D_23Sm100TmaWarpSpecializedILi3ELi2ELi16ELb1ELb0EEEJSH_NS5_IJNSS_ISF_SB_EENSS_ISG_SB_EEEEESI_SJ_SI_SJ_NS1D_6fusion15FusionCallbacksIS1H_NS1L_17LinearCombinationISI_fSI_fLNS_15FloatRoundStyleE2EEESH_S1K_JEEENS4_5SM1004TMEM4LOAD26SM100_TMEM_LOAD_16dp256b4xES1B_S19_NS4_17SM75_U32x4_LDSM_NENS4_14SM90_TMA_STOREES19_NS4_17SM90_U32x4_STSM_NENS4_39AutoVectorizingCopyWithAssumedAlignmentILi128EEEEEEvvEEEEvNT_6ParamsE:
	.zero		2944


//--------------------- SYMBOLS --------------------------

	.type		.nv.reservedSmem.offset0,@object
	.size		.nv.reservedSmem.offset0,0x4
	.type		.nv.reservedSmem.cap,@object
	.size		.nv.reservedSmem.cap,0x4
	.type		__assertfail,@function
